//
// Generated by NVIDIA NVVM Compiler
//
// Compiler Build ID: CL-36424714
// Cuda compilation tools, release 13.0, V13.0.88
// Based on NVVM 20.0.0
//

.version 9.0
.target sm_100
.address_size 64

	// .globl	_Z14InitializeDatav
.extern .func  (.param .b32 func_retval0) vprintf
(
	.param .b64 vprintf_param_0,
	.param .b64 vprintf_param_1
)
;
.global .align 8 .b8 Ex[768000];
.global .align 8 .b8 Ey[768000];
.global .align 8 .b8 Ez[768000];
.global .align 8 .b8 Hx[768000];
.global .align 8 .b8 Hy[768000];
.global .align 8 .b8 Hz[768000];
.global .align 8 .b8 HxABC1[7680];
.global .align 8 .b8 HzABC1[7680];
.global .align 8 .b8 HyABC2[12800];
.global .align 8 .b8 HzABC2[12800];
.global .align 8 .b8 HyABC3[12800];
.global .align 8 .b8 HzABC3[12800];
.global .align 8 .b8 HxABC4[7680];
.global .align 8 .b8 HzABC4[7680];
.global .align 8 .b8 HxABC5[48000];
.global .align 8 .b8 HyABC5[48000];
.global .align 8 .b8 ExABC6[7680];
.global .align 8 .b8 EzABC6[7680];
.global .align 8 .b8 ExABC5[7680];
.global .align 8 .b8 EzABC5[7680];
.global .align 4 .u32 i;
.global .align 4 .u32 j;
.global .align 4 .u32 k;
.global .align 4 .u32 ntime;
.global .align 4 .u32 frame;
.global .align 8 .f64 delX;
.global .align 8 .f64 delY;
.global .align 8 .f64 delZ;
.global .align 8 .f64 delT;
.global .align 8 .f64 T;
.global .align 8 .f64 T0;
.global .align 8 .f64 temp;
.global .align 8 .f64 abcFSx;
.global .align 8 .f64 abcFSy;
.global .align 8 .f64 abcFSz;
.global .align 8 .f64 abcDIx;
.global .align 8 .f64 abcDIy;
.global .align 8 .f64 abcDIz;
.global .align 8 .f64 abcBx;
.global .align 8 .f64 abcBy;
.global .align 8 .f64 abcBz;
.global .align 8 .f64 cF;
.global .align 8 .f64 cB;
.global .align 8 .f64 cD;
.global .align 8 .f64 tMUX;
.global .align 8 .f64 tMUY;
.global .align 8 .f64 tMUZ;
.global .align 8 .f64 tEPX;
.global .align 8 .f64 tEPY;
.global .align 8 .f64 tEPZ;
.global .align 8 .f64 tERX;
.global .align 8 .f64 tERY;
.global .align 8 .f64 tERZ;
.global .align 8 .f64 tEBX;
.global .align 8 .f64 tEBY;
.global .align 8 .f64 tEBZ;
.global .align 1 .b8 $str[39] = {97, 98, 99, 66, 120, 32, 61, 32, 37, 108, 102, 44, 32, 97, 98, 99, 66, 121, 32, 61, 32, 37, 108, 102, 44, 32, 97, 98, 99, 66, 122, 32, 61, 32, 37, 108, 102, 10};
.global .align 1 .b8 $str$1[24] = {80, 101, 116, 101, 32, 82, 117, 108, 101, 115, 32, 37, 108, 102, 32, 37, 108, 102, 32, 37, 108, 102, 10};

.visible .entry _Z14InitializeDatav()
{
	.local .align 8 .b8 	__local_depot0[24];
	.reg .b64 	%SP;
	.reg .b64 	%SPL;
	.reg .b32 	%r<5>;
	.reg .b64 	%rd<25>;
	.reg .b64 	%fd<22>;

	mov.u64 	%SPL, __local_depot0;
	cvta.local.u64 	%SP, %SPL;
	add.u64 	%rd1, %SP, 0;
	add.u64 	%rd2, %SPL, 0;
	mov.b64 	%rd3, 4555811407088873976;
	st.global.u64 	[delX], %rd3;
	mov.b64 	%rd4, 4556014321273684781;
	st.global.u64 	[delY], %rd4;
	mov.b64 	%rd5, 4553524010823733991;
	st.global.u64 	[delZ], %rd5;
	mov.b64 	%rd6, 4422262539740283723;
	st.global.u64 	[delT], %rd6;
	mov.b64 	%rd7, 4445191507734629232;
	st.global.u64 	[T], %rd7;
	mov.b64 	%rd8, 4452016244935659816;
	st.global.u64 	[T0], %rd8;
	mov.b64 	%rd9, 4733809344911331287;
	st.global.u64 	[cF], %rd9;
	mov.b64 	%rd10, -4620825067807806989;
	st.global.u64 	[abcFSx], %rd10;
	mov.b64 	%rd11, -4620664697350714987;
	st.global.u64 	[abcFSy], %rd11;
	mov.b64 	%rd12, -4623678073714238870;
	st.global.u64 	[abcFSz], %rd12;
	mov.b64 	%rd13, 4731058103982846551;
	st.global.u64 	[cD], %rd13;
	mov.b64 	%rd14, -4619547929650028102;
	st.global.u64 	[abcDIx], %rd14;
	mov.b64 	%rd15, -4619472405794537259;
	st.global.u64 	[abcDIy], %rd15;
	mov.b64 	%rd16, -4620754454358978055;
	st.global.u64 	[abcDIz], %rd16;
	mov.b64 	%rd17, 4732228720278769437;
	st.global.u64 	[cB], %rd17;
	mov.b64 	%rd18, -4620004823785427103;
	st.global.u64 	[abcBx], %rd18;
	mov.b64 	%rd19, -4619921641408473920;
	st.global.u64 	[abcBy], %rd19;
	mov.b64 	%rd20, -4621876963132213349;
	st.global.u64 	[abcBz], %rd20;
	st.local.u64 	[%rd2], %rd18;
	st.local.u64 	[%rd2+8], %rd19;
	st.local.u64 	[%rd2+16], %rd20;
	mov.u64 	%rd21, $str;
	cvta.global.u64 	%rd22, %rd21;
	{ // callseq 0, 0
	.param .b64 param0;
	st.param.b64 	[param0], %rd22;
	.param .b64 param1;
	st.param.b64 	[param1], %rd1;
	.param .b32 retval0;
	call.uni (retval0), 
	vprintf, 
	(
	param0, 
	param1
	);
	ld.param.b32 	%r1, [retval0];
	} // callseq 0
	ld.global.f64 	%fd1, [delT];
	div.rn.f64 	%fd2, %fd1, 0d3EB515370F327ECB;
	ld.global.f64 	%fd3, [delX];
	div.rn.f64 	%fd4, %fd2, %fd3;
	st.global.f64 	[tMUX], %fd4;
	ld.global.f64 	%fd5, [delY];
	div.rn.f64 	%fd6, %fd2, %fd5;
	st.global.f64 	[tMUY], %fd6;
	ld.global.f64 	%fd7, [delZ];
	div.rn.f64 	%fd8, %fd2, %fd7;
	st.global.f64 	[tMUZ], %fd8;
	div.rn.f64 	%fd9, %fd1, 0d3DA3785BE00EA7DA;
	div.rn.f64 	%fd10, %fd9, %fd3;
	st.global.f64 	[tEPX], %fd10;
	div.rn.f64 	%fd11, %fd9, %fd5;
	st.global.f64 	[tEPY], %fd11;
	div.rn.f64 	%fd12, %fd9, %fd7;
	st.global.f64 	[tEPZ], %fd12;
	div.rn.f64 	%fd13, %fd9, 0d400199999999999A;
	div.rn.f64 	%fd14, %fd13, %fd3;
	st.global.f64 	[tERX], %fd14;
	div.rn.f64 	%fd15, %fd13, %fd5;
	st.global.f64 	[tERY], %fd15;
	div.rn.f64 	%fd16, %fd13, %fd7;
	st.global.f64 	[tERZ], %fd16;
	add.f64 	%fd17, %fd9, %fd9;
	div.rn.f64 	%fd18, %fd17, 0d400999999999999A;
	div.rn.f64 	%fd19, %fd18, %fd3;
	st.global.f64 	[tEBX], %fd19;
	div.rn.f64 	%fd20, %fd18, %fd5;
	st.global.f64 	[tEBY], %fd20;
	div.rn.f64 	%fd21, %fd18, %fd7;
	st.global.f64 	[tEBZ], %fd21;
	st.local.f64 	[%rd2], %fd19;
	st.local.f64 	[%rd2+8], %fd20;
	st.local.f64 	[%rd2+16], %fd21;
	mov.u64 	%rd23, $str$1;
	cvta.global.u64 	%rd24, %rd23;
	{ // callseq 1, 0
	.param .b64 param0;
	st.param.b64 	[param0], %rd24;
	.param .b64 param1;
	st.param.b64 	[param1], %rd1;
	.param .b32 retval0;
	call.uni (retval0), 
	vprintf, 
	(
	param0, 
	param1
	);
	ld.param.b32 	%r3, [retval0];
	} // callseq 1
	ret;

}
	// .globl	_Z10ntimeplus1v
.visible .entry _Z10ntimeplus1v()
{
	.reg .b32 	%r<3>;

	ld.global.u32 	%r1, [ntime];
	add.s32 	%r2, %r1, 1;
	st.global.u32 	[ntime], %r2;
	ret;

}
	// .globl	_Z16InitializeFieldsv
.visible .entry _Z16InitializeFieldsv()
{
	.reg .pred 	%p<6>;
	.reg .b32 	%r<14>;
	.reg .b64 	%rd<29>;

	mov.u32 	%r4, %ctaid.x;
	mov.u32 	%r5, %ntid.x;
	mov.u32 	%r6, %tid.x;
	mad.lo.s32 	%r1, %r4, %r5, %r6;
	mov.u32 	%r7, %ctaid.y;
	mov.u32 	%r8, %ntid.y;
	mov.u32 	%r9, %tid.y;
	mad.lo.s32 	%r10, %r7, %r8, %r9;
	mov.u32 	%r11, %ctaid.z;
	mov.u32 	%r12, %ntid.z;
	mov.u32 	%r13, %tid.z;
	mad.lo.s32 	%r3, %r11, %r12, %r13;
	setp.gt.s32 	%p1, %r1, 59;
	setp.gt.u32 	%p2, %r10, 99;
	setp.gt.u32 	%p3, %r3, 15;
	or.pred  	%p4, %p2, %p3;
	or.pred  	%p5, %p4, %p1;
	@%p5 bra 	$L__BB2_2;
	mul.wide.s32 	%rd1, %r1, 12800;
	mov.u64 	%rd2, Ex;
	add.s64 	%rd3, %rd2, %rd1;
	mul.wide.u32 	%rd4, %r10, 128;
	add.s64 	%rd5, %rd3, %rd4;
	mul.wide.u32 	%rd6, %r3, 8;
	add.s64 	%rd7, %rd5, %rd6;
	mov.b64 	%rd8, 0;
	st.global.u64 	[%rd7], %rd8;
	mov.u64 	%rd9, Ey;
	add.s64 	%rd10, %rd9, %rd1;
	add.s64 	%rd11, %rd10, %rd4;
	add.s64 	%rd12, %rd11, %rd6;
	st.global.u64 	[%rd12], %rd8;
	mov.u64 	%rd13, Ez;
	add.s64 	%rd14, %rd13, %rd1;
	add.s64 	%rd15, %rd14, %rd4;
	add.s64 	%rd16, %rd15, %rd6;
	st.global.u64 	[%rd16], %rd8;
	mov.u64 	%rd17, Hx;
	add.s64 	%rd18, %rd17, %rd1;
	add.s64 	%rd19, %rd18, %rd4;
	add.s64 	%rd20, %rd19, %rd6;
	st.global.u64 	[%rd20], %rd8;
	mov.u64 	%rd21, Hy;
	add.s64 	%rd22, %rd21, %rd1;
	add.s64 	%rd23, %rd22, %rd4;
	add.s64 	%rd24, %rd23, %rd6;
	st.global.u64 	[%rd24], %rd8;
	mov.u64 	%rd25, Hz;
	add.s64 	%rd26, %rd25, %rd1;
	add.s64 	%rd27, %rd26, %rd4;
	add.s64 	%rd28, %rd27, %rd6;
	st.global.u64 	[%rd28], %rd8;
$L__BB2_2:
	ret;

}
	// .globl	_Z14InitializeABCsv
.visible .entry _Z14InitializeABCsv()
{
	.reg .pred 	%p<16>;
	.reg .b32 	%r<14>;
	.reg .b64 	%rd<52>;

	mov.u32 	%r4, %ctaid.x;
	mov.u32 	%r5, %ntid.x;
	mov.u32 	%r6, %tid.x;
	mad.lo.s32 	%r1, %r4, %r5, %r6;
	mov.u32 	%r7, %ctaid.y;
	mov.u32 	%r8, %ntid.y;
	mov.u32 	%r9, %tid.y;
	mad.lo.s32 	%r2, %r7, %r8, %r9;
	mov.u32 	%r10, %ctaid.z;
	mov.u32 	%r11, %ntid.z;
	mov.u32 	%r12, %tid.z;
	mad.lo.s32 	%r13, %r10, %r11, %r12;
	setp.gt.s32 	%p1, %r1, 59;
	setp.gt.u32 	%p2, %r13, 15;
	or.pred  	%p3, %p1, %p2;
	setp.ne.s32 	%p4, %r2, 0;
	or.pred  	%p5, %p4, %p3;
	@%p5 bra 	$L__BB3_2;
	mul.wide.s32 	%rd1, %r1, 128;
	mov.u64 	%rd2, HxABC1;
	add.s64 	%rd3, %rd2, %rd1;
	mul.wide.u32 	%rd4, %r13, 8;
	add.s64 	%rd5, %rd3, %rd4;
	mov.b64 	%rd6, 0;
	st.global.u64 	[%rd5], %rd6;
	mov.u64 	%rd7, HzABC1;
	add.s64 	%rd8, %rd7, %rd1;
	add.s64 	%rd9, %rd8, %rd4;
	st.global.u64 	[%rd9], %rd6;
	mov.u64 	%rd10, HxABC4;
	add.s64 	%rd11, %rd10, %rd1;
	add.s64 	%rd12, %rd11, %rd4;
	st.global.u64 	[%rd12], %rd6;
	mov.u64 	%rd13, HzABC4;
	add.s64 	%rd14, %rd13, %rd1;
	add.s64 	%rd15, %rd14, %rd4;
	st.global.u64 	[%rd15], %rd6;
	mov.u64 	%rd16, ExABC6;
	add.s64 	%rd17, %rd16, %rd1;
	add.s64 	%rd18, %rd17, %rd4;
	st.global.u64 	[%rd18], %rd6;
	mov.u64 	%rd19, EzABC6;
	add.s64 	%rd20, %rd19, %rd1;
	add.s64 	%rd21, %rd20, %rd4;
	st.global.u64 	[%rd21], %rd6;
	mov.u64 	%rd22, ExABC5;
	add.s64 	%rd23, %rd22, %rd1;
	add.s64 	%rd24, %rd23, %rd4;
	st.global.u64 	[%rd24], %rd6;
	mov.u64 	%rd25, EzABC5;
	add.s64 	%rd26, %rd25, %rd1;
	add.s64 	%rd27, %rd26, %rd4;
	st.global.u64 	[%rd27], %rd6;
$L__BB3_2:
	setp.gt.u32 	%p6, %r13, 15;
	setp.gt.u32 	%p7, %r2, 99;
	or.pred  	%p8, %p7, %p6;
	setp.ne.s32 	%p9, %r1, 0;
	or.pred  	%p10, %p9, %p8;
	@%p10 bra 	$L__BB3_4;
	mul.wide.u32 	%rd28, %r2, 128;
	mov.u64 	%rd29, HyABC2;
	add.s64 	%rd30, %rd29, %rd28;
	mul.wide.u32 	%rd31, %r13, 8;
	add.s64 	%rd32, %rd30, %rd31;
	mov.b64 	%rd33, 0;
	st.global.u64 	[%rd32], %rd33;
	mov.u64 	%rd34, HzABC2;
	add.s64 	%rd35, %rd34, %rd28;
	add.s64 	%rd36, %rd35, %rd31;
	st.global.u64 	[%rd36], %rd33;
	mov.u64 	%rd37, HyABC3;
	add.s64 	%rd38, %rd37, %rd28;
	add.s64 	%rd39, %rd38, %rd31;
	st.global.u64 	[%rd39], %rd33;
	mov.u64 	%rd40, HzABC3;
	add.s64 	%rd41, %rd40, %rd28;
	add.s64 	%rd42, %rd41, %rd31;
	st.global.u64 	[%rd42], %rd33;
$L__BB3_4:
	setp.gt.u32 	%p11, %r2, 99;
	setp.gt.s32 	%p12, %r1, 59;
	setp.ne.s32 	%p13, %r13, 0;
	or.pred  	%p14, %p11, %p13;
	or.pred  	%p15, %p12, %p14;
	@%p15 bra 	$L__BB3_6;
	mul.wide.s32 	%rd43, %r1, 800;
	mov.u64 	%rd44, HxABC5;
	add.s64 	%rd45, %rd44, %rd43;
	mul.wide.u32 	%rd46, %r2, 8;
	add.s64 	%rd47, %rd45, %rd46;
	mov.b64 	%rd48, 0;
	st.global.u64 	[%rd47], %rd48;
	mov.u64 	%rd49, HyABC5;
	add.s64 	%rd50, %rd49, %rd43;
	add.s64 	%rd51, %rd50, %rd46;
	st.global.u64 	[%rd51], %rd48;
$L__BB3_6:
	ret;

}
	// .globl	_Z8UpdateExv
.visible .entry _Z8UpdateExv()
{
	.reg .pred 	%p<8>;
	.reg .b32 	%r<16>;
	.reg .b64 	%rd<54>;
	.reg .b64 	%fd<40>;

	mov.u32 	%r6, %ctaid.x;
	mov.u32 	%r7, %ntid.x;
	mov.u32 	%r8, %tid.x;
	mad.lo.s32 	%r1, %r6, %r7, %r8;
	mov.u32 	%r9, %ctaid.y;
	mov.u32 	%r10, %ntid.y;
	mov.u32 	%r11, %tid.y;
	mad.lo.s32 	%r12, %r9, %r10, %r11;
	mov.u32 	%r13, %ctaid.z;
	mov.u32 	%r14, %ntid.z;
	mov.u32 	%r15, %tid.z;
	mad.lo.s32 	%r3, %r13, %r14, %r15;
	setp.gt.s32 	%p1, %r1, 59;
	add.s32 	%r4, %r12, -1;
	setp.gt.u32 	%p2, %r4, 97;
	add.s32 	%r5, %r3, -1;
	setp.gt.u32 	%p3, %r5, 14;
	or.pred  	%p4, %p2, %p3;
	or.pred  	%p5, %p4, %p1;
	@%p5 bra 	$L__BB4_6;
	setp.lt.u32 	%p6, %r3, 4;
	@%p6 bra 	$L__BB4_3;
	ld.global.f64 	%fd27, [tEPY];
	mul.wide.s32 	%rd34, %r1, 12800;
	mov.u64 	%rd35, Hz;
	add.s64 	%rd36, %rd35, %rd34;
	mul.wide.u32 	%rd37, %r12, 128;
	add.s64 	%rd38, %rd36, %rd37;
	mul.wide.u32 	%rd39, %r3, 8;
	add.s64 	%rd40, %rd38, %rd39;
	ld.global.f64 	%fd28, [%rd40];
	mul.wide.u32 	%rd41, %r4, 128;
	add.s64 	%rd42, %rd36, %rd41;
	add.s64 	%rd43, %rd42, %rd39;
	ld.global.f64 	%fd29, [%rd43];
	sub.f64 	%fd30, %fd28, %fd29;
	mul.f64 	%fd31, %fd27, %fd30;
	ld.global.f64 	%fd32, [tEPZ];
	mov.u64 	%rd44, Hy;
	add.s64 	%rd45, %rd44, %rd34;
	add.s64 	%rd46, %rd45, %rd37;
	add.s64 	%rd47, %rd46, %rd39;
	ld.global.f64 	%fd33, [%rd47];
	mul.wide.u32 	%rd48, %r5, 8;
	add.s64 	%rd49, %rd46, %rd48;
	ld.global.f64 	%fd34, [%rd49];
	sub.f64 	%fd35, %fd33, %fd34;
	mul.f64 	%fd36, %fd32, %fd35;
	sub.f64 	%fd37, %fd31, %fd36;
	mov.u64 	%rd50, Ex;
	add.s64 	%rd51, %rd50, %rd34;
	add.s64 	%rd52, %rd51, %rd37;
	add.s64 	%rd53, %rd52, %rd39;
	ld.global.f64 	%fd38, [%rd53];
	add.f64 	%fd39, %fd38, %fd37;
	st.global.f64 	[%rd53], %fd39;
	bra.uni 	$L__BB4_6;
$L__BB4_3:
	setp.ne.s32 	%p7, %r3, 3;
	@%p7 bra 	$L__BB4_5;
	ld.global.f64 	%fd14, [tEBY];
	mul.wide.s32 	%rd21, %r1, 12800;
	mov.u64 	%rd22, Hz;
	add.s64 	%rd23, %rd22, %rd21;
	mul.wide.u32 	%rd24, %r12, 128;
	add.s64 	%rd25, %rd23, %rd24;
	ld.global.f64 	%fd15, [%rd25+24];
	mul.wide.u32 	%rd26, %r4, 128;
	add.s64 	%rd27, %rd23, %rd26;
	ld.global.f64 	%fd16, [%rd27+24];
	sub.f64 	%fd17, %fd15, %fd16;
	mul.f64 	%fd18, %fd14, %fd17;
	ld.global.f64 	%fd19, [tEBZ];
	mov.u64 	%rd28, Hy;
	add.s64 	%rd29, %rd28, %rd21;
	add.s64 	%rd30, %rd29, %rd24;
	ld.global.f64 	%fd20, [%rd30+24];
	ld.global.f64 	%fd21, [%rd30+16];
	sub.f64 	%fd22, %fd20, %fd21;
	mul.f64 	%fd23, %fd19, %fd22;
	sub.f64 	%fd24, %fd18, %fd23;
	mov.u64 	%rd31, Ex;
	add.s64 	%rd32, %rd31, %rd21;
	add.s64 	%rd33, %rd32, %rd24;
	ld.global.f64 	%fd25, [%rd33+24];
	add.f64 	%fd26, %fd25, %fd24;
	st.global.f64 	[%rd33+24], %fd26;
	bra.uni 	$L__BB4_6;
$L__BB4_5:
	ld.global.f64 	%fd1, [tERY];
	mul.wide.s32 	%rd1, %r1, 12800;
	mov.u64 	%rd2, Hz;
	add.s64 	%rd3, %rd2, %rd1;
	mul.wide.u32 	%rd4, %r12, 128;
	add.s64 	%rd5, %rd3, %rd4;
	mul.wide.u32 	%rd6, %r3, 8;
	add.s64 	%rd7, %rd5, %rd6;
	ld.global.f64 	%fd2, [%rd7];
	mul.wide.u32 	%rd8, %r4, 128;
	add.s64 	%rd9, %rd3, %rd8;
	add.s64 	%rd10, %rd9, %rd6;
	ld.global.f64 	%fd3, [%rd10];
	sub.f64 	%fd4, %fd2, %fd3;
	mul.f64 	%fd5, %fd1, %fd4;
	ld.global.f64 	%fd6, [tERZ];
	mov.u64 	%rd11, Hy;
	add.s64 	%rd12, %rd11, %rd1;
	add.s64 	%rd13, %rd12, %rd4;
	add.s64 	%rd14, %rd13, %rd6;
	ld.global.f64 	%fd7, [%rd14];
	mul.wide.u32 	%rd15, %r5, 8;
	add.s64 	%rd16, %rd13, %rd15;
	ld.global.f64 	%fd8, [%rd16];
	sub.f64 	%fd9, %fd7, %fd8;
	mul.f64 	%fd10, %fd6, %fd9;
	sub.f64 	%fd11, %fd5, %fd10;
	mov.u64 	%rd17, Ex;
	add.s64 	%rd18, %rd17, %rd1;
	add.s64 	%rd19, %rd18, %rd4;
	add.s64 	%rd20, %rd19, %rd6;
	ld.global.f64 	%fd12, [%rd20];
	add.f64 	%fd13, %fd12, %fd11;
	st.global.f64 	[%rd20], %fd13;
$L__BB4_6:
	ret;

}
	// .globl	_Z14UpdateExSourcev
.visible .entry _Z14UpdateExSourcev()
{
	.reg .pred 	%p<6>;
	.reg .b32 	%r<10>;
	.reg .b64 	%rd<34>;
	.reg .b64 	%fd<37>;

	mov.u32 	%r4, %ctaid.x;
	mov.u32 	%r5, %ntid.x;
	mov.u32 	%r6, %tid.x;
	mad.lo.s32 	%r1, %r4, %r5, %r6;
	mov.u32 	%r7, %ctaid.y;
	mov.u32 	%r8, %ntid.y;
	mov.u32 	%r9, %tid.y;
	mad.lo.s32 	%r2, %r7, %r8, %r9;
	setp.gt.s32 	%p1, %r1, 59;
	add.s32 	%r3, %r2, -1;
	setp.gt.u32 	%p2, %r3, 14;
	or.pred  	%p3, %p1, %p2;
	@%p3 bra 	$L__BB5_6;
	setp.lt.u32 	%p4, %r2, 4;
	@%p4 bra 	$L__BB5_3;
	ld.global.f64 	%fd25, [tEPY];
	add.f64 	%fd26, %fd25, %fd25;
	mul.wide.s32 	%rd21, %r1, 12800;
	mov.u64 	%rd22, Hz;
	add.s64 	%rd23, %rd22, %rd21;
	mul.wide.u32 	%rd24, %r2, 8;
	add.s64 	%rd25, %rd23, %rd24;
	ld.global.f64 	%fd27, [%rd25];
	mul.f64 	%fd28, %fd26, %fd27;
	ld.global.f64 	%fd29, [tEPZ];
	mov.u64 	%rd26, Hy;
	add.s64 	%rd27, %rd26, %rd21;
	add.s64 	%rd28, %rd27, %rd24;
	ld.global.f64 	%fd30, [%rd28];
	mul.wide.u32 	%rd29, %r3, 8;
	add.s64 	%rd30, %rd27, %rd29;
	ld.global.f64 	%fd31, [%rd30];
	sub.f64 	%fd32, %fd30, %fd31;
	mul.f64 	%fd33, %fd29, %fd32;
	sub.f64 	%fd34, %fd28, %fd33;
	mov.u64 	%rd31, Ex;
	add.s64 	%rd32, %rd31, %rd21;
	add.s64 	%rd33, %rd32, %rd24;
	ld.global.f64 	%fd35, [%rd33];
	add.f64 	%fd36, %fd35, %fd34;
	st.global.f64 	[%rd33], %fd36;
	bra.uni 	$L__BB5_6;
$L__BB5_3:
	setp.ne.s32 	%p5, %r2, 3;
	@%p5 bra 	$L__BB5_5;
	ld.global.f64 	%fd13, [tEBY];
	add.f64 	%fd14, %fd13, %fd13;
	mul.wide.s32 	%rd14, %r1, 12800;
	mov.u64 	%rd15, Hz;
	add.s64 	%rd16, %rd15, %rd14;
	ld.global.f64 	%fd15, [%rd16+24];
	mul.f64 	%fd16, %fd14, %fd15;
	ld.global.f64 	%fd17, [tEBZ];
	mov.u64 	%rd17, Hy;
	add.s64 	%rd18, %rd17, %rd14;
	ld.global.f64 	%fd18, [%rd18+24];
	ld.global.f64 	%fd19, [%rd18+16];
	sub.f64 	%fd20, %fd18, %fd19;
	mul.f64 	%fd21, %fd17, %fd20;
	sub.f64 	%fd22, %fd16, %fd21;
	mov.u64 	%rd19, Ex;
	add.s64 	%rd20, %rd19, %rd14;
	ld.global.f64 	%fd23, [%rd20+24];
	add.f64 	%fd24, %fd23, %fd22;
	st.global.f64 	[%rd20+24], %fd24;
	bra.uni 	$L__BB5_6;
$L__BB5_5:
	ld.global.f64 	%fd1, [tERY];
	add.f64 	%fd2, %fd1, %fd1;
	mul.wide.s32 	%rd1, %r1, 12800;
	mov.u64 	%rd2, Hz;
	add.s64 	%rd3, %rd2, %rd1;
	mul.wide.u32 	%rd4, %r2, 8;
	add.s64 	%rd5, %rd3, %rd4;
	ld.global.f64 	%fd3, [%rd5];
	mul.f64 	%fd4, %fd2, %fd3;
	ld.global.f64 	%fd5, [tERZ];
	mov.u64 	%rd6, Hy;
	add.s64 	%rd7, %rd6, %rd1;
	add.s64 	%rd8, %rd7, %rd4;
	ld.global.f64 	%fd6, [%rd8];
	mul.wide.u32 	%rd9, %r3, 8;
	add.s64 	%rd10, %rd7, %rd9;
	ld.global.f64 	%fd7, [%rd10];
	sub.f64 	%fd8, %fd6, %fd7;
	mul.f64 	%fd9, %fd5, %fd8;
	sub.f64 	%fd10, %fd4, %fd9;
	mov.u64 	%rd11, Ex;
	add.s64 	%rd12, %rd11, %rd1;
	add.s64 	%rd13, %rd12, %rd4;
	ld.global.f64 	%fd11, [%rd13];
	add.f64 	%fd12, %fd11, %fd10;
	st.global.f64 	[%rd13], %fd12;
$L__BB5_6:
	ret;

}
	// .globl	_Z8UpdateEyv
.visible .entry _Z8UpdateEyv()
{
	.reg .pred 	%p<8>;
	.reg .b32 	%r<16>;
	.reg .b64 	%rd<57>;
	.reg .b64 	%fd<40>;

	mov.u32 	%r6, %ctaid.x;
	mov.u32 	%r7, %ntid.x;
	mov.u32 	%r8, %tid.x;
	mad.lo.s32 	%r1, %r6, %r7, %r8;
	mov.u32 	%r9, %ctaid.y;
	mov.u32 	%r10, %ntid.y;
	mov.u32 	%r11, %tid.y;
	mad.lo.s32 	%r12, %r9, %r10, %r11;
	mov.u32 	%r13, %ctaid.z;
	mov.u32 	%r14, %ntid.z;
	mov.u32 	%r15, %tid.z;
	mad.lo.s32 	%r3, %r13, %r14, %r15;
	add.s32 	%r4, %r1, -1;
	setp.gt.u32 	%p1, %r4, 58;
	setp.gt.u32 	%p2, %r12, 98;
	or.pred  	%p3, %p1, %p2;
	add.s32 	%r5, %r3, -1;
	setp.gt.u32 	%p4, %r5, 14;
	or.pred  	%p5, %p4, %p3;
	@%p5 bra 	$L__BB6_6;
	setp.lt.u32 	%p6, %r3, 4;
	@%p6 bra 	$L__BB6_3;
	ld.global.f64 	%fd27, [tEPZ];
	mul.wide.u32 	%rd36, %r1, 12800;
	mov.u64 	%rd37, Hx;
	add.s64 	%rd38, %rd37, %rd36;
	mul.wide.u32 	%rd39, %r12, 128;
	add.s64 	%rd40, %rd38, %rd39;
	mul.wide.u32 	%rd41, %r3, 8;
	add.s64 	%rd42, %rd40, %rd41;
	ld.global.f64 	%fd28, [%rd42];
	mul.wide.u32 	%rd43, %r5, 8;
	add.s64 	%rd44, %rd40, %rd43;
	ld.global.f64 	%fd29, [%rd44];
	sub.f64 	%fd30, %fd28, %fd29;
	mul.f64 	%fd31, %fd27, %fd30;
	ld.global.f64 	%fd32, [tEPX];
	mov.u64 	%rd45, Hz;
	add.s64 	%rd46, %rd45, %rd36;
	add.s64 	%rd47, %rd46, %rd39;
	add.s64 	%rd48, %rd47, %rd41;
	ld.global.f64 	%fd33, [%rd48];
	mul.wide.u32 	%rd49, %r4, 12800;
	add.s64 	%rd50, %rd45, %rd49;
	add.s64 	%rd51, %rd50, %rd39;
	add.s64 	%rd52, %rd51, %rd41;
	ld.global.f64 	%fd34, [%rd52];
	sub.f64 	%fd35, %fd33, %fd34;
	mul.f64 	%fd36, %fd32, %fd35;
	sub.f64 	%fd37, %fd31, %fd36;
	mov.u64 	%rd53, Ey;
	add.s64 	%rd54, %rd53, %rd36;
	add.s64 	%rd55, %rd54, %rd39;
	add.s64 	%rd56, %rd55, %rd41;
	ld.global.f64 	%fd38, [%rd56];
	add.f64 	%fd39, %fd38, %fd37;
	st.global.f64 	[%rd56], %fd39;
	bra.uni 	$L__BB6_6;
$L__BB6_3:
	setp.ne.s32 	%p7, %r3, 3;
	@%p7 bra 	$L__BB6_5;
	ld.global.f64 	%fd14, [tEBZ];
	mul.wide.u32 	%rd22, %r1, 12800;
	mov.u64 	%rd23, Hx;
	add.s64 	%rd24, %rd23, %rd22;
	mul.wide.u32 	%rd25, %r12, 128;
	add.s64 	%rd26, %rd24, %rd25;
	ld.global.f64 	%fd15, [%rd26+24];
	ld.global.f64 	%fd16, [%rd26+16];
	sub.f64 	%fd17, %fd15, %fd16;
	mul.f64 	%fd18, %fd14, %fd17;
	ld.global.f64 	%fd19, [tEBX];
	mov.u64 	%rd27, Hz;
	add.s64 	%rd28, %rd27, %rd22;
	add.s64 	%rd29, %rd28, %rd25;
	ld.global.f64 	%fd20, [%rd29+24];
	mul.wide.u32 	%rd30, %r4, 12800;
	add.s64 	%rd31, %rd27, %rd30;
	add.s64 	%rd32, %rd31, %rd25;
	ld.global.f64 	%fd21, [%rd32+24];
	sub.f64 	%fd22, %fd20, %fd21;
	mul.f64 	%fd23, %fd19, %fd22;
	sub.f64 	%fd24, %fd18, %fd23;
	mov.u64 	%rd33, Ey;
	add.s64 	%rd34, %rd33, %rd22;
	add.s64 	%rd35, %rd34, %rd25;
	ld.global.f64 	%fd25, [%rd35+24];
	add.f64 	%fd26, %fd25, %fd24;
	st.global.f64 	[%rd35+24], %fd26;
	bra.uni 	$L__BB6_6;
$L__BB6_5:
	ld.global.f64 	%fd1, [tERZ];
	mul.wide.u32 	%rd1, %r1, 12800;
	mov.u64 	%rd2, Hx;
	add.s64 	%rd3, %rd2, %rd1;
	mul.wide.u32 	%rd4, %r12, 128;
	add.s64 	%rd5, %rd3, %rd4;
	mul.wide.u32 	%rd6, %r3, 8;
	add.s64 	%rd7, %rd5, %rd6;
	ld.global.f64 	%fd2, [%rd7];
	mul.wide.u32 	%rd8, %r5, 8;
	add.s64 	%rd9, %rd5, %rd8;
	ld.global.f64 	%fd3, [%rd9];
	sub.f64 	%fd4, %fd2, %fd3;
	mul.f64 	%fd5, %fd1, %fd4;
	ld.global.f64 	%fd6, [tERX];
	mov.u64 	%rd10, Hz;
	add.s64 	%rd11, %rd10, %rd1;
	add.s64 	%rd12, %rd11, %rd4;
	add.s64 	%rd13, %rd12, %rd6;
	ld.global.f64 	%fd7, [%rd13];
	mul.wide.u32 	%rd14, %r4, 12800;
	add.s64 	%rd15, %rd10, %rd14;
	add.s64 	%rd16, %rd15, %rd4;
	add.s64 	%rd17, %rd16, %rd6;
	ld.global.f64 	%fd8, [%rd17];
	sub.f64 	%fd9, %fd7, %fd8;
	mul.f64 	%fd10, %fd6, %fd9;
	sub.f64 	%fd11, %fd5, %fd10;
	mov.u64 	%rd18, Ey;
	add.s64 	%rd19, %rd18, %rd1;
	add.s64 	%rd20, %rd19, %rd4;
	add.s64 	%rd21, %rd20, %rd6;
	ld.global.f64 	%fd12, [%rd21];
	add.f64 	%fd13, %fd12, %fd11;
	st.global.f64 	[%rd21], %fd13;
$L__BB6_6:
	ret;

}
	// .globl	_Z8UpdateEzPd
.visible .entry _Z8UpdateEzPd(
	.param .u64 .ptr .align 1 _Z8UpdateEzPd_param_0
)
{
	.reg .pred 	%p<7>;
	.reg .b32 	%r<17>;
	.reg .b64 	%rd<49>;
	.reg .b64 	%fd<32>;

	ld.param.u64 	%rd1, [_Z8UpdateEzPd_param_0];
	mov.u32 	%r6, %ctaid.x;
	mov.u32 	%r7, %ntid.x;
	mov.u32 	%r8, %tid.x;
	mad.lo.s32 	%r1, %r6, %r7, %r8;
	mov.u32 	%r9, %ctaid.y;
	mov.u32 	%r10, %ntid.y;
	mov.u32 	%r11, %tid.y;
	mad.lo.s32 	%r12, %r9, %r10, %r11;
	mov.u32 	%r13, %ctaid.z;
	mov.u32 	%r14, %ntid.z;
	mov.u32 	%r15, %tid.z;
	mad.lo.s32 	%r3, %r13, %r14, %r15;
	add.s32 	%r4, %r1, -1;
	setp.gt.u32 	%p1, %r4, 58;
	add.s32 	%r5, %r12, -1;
	setp.gt.u32 	%p2, %r5, 97;
	or.pred  	%p3, %p1, %p2;
	setp.gt.u32 	%p4, %r3, 15;
	or.pred  	%p5, %p4, %p3;
	@%p5 bra 	$L__BB7_4;
	setp.lt.u32 	%p6, %r3, 3;
	@%p6 bra 	$L__BB7_3;
	ld.global.f64 	%fd14, [tEPX];
	mul.wide.u32 	%rd24, %r1, 12800;
	mov.u64 	%rd25, Hy;
	add.s64 	%rd26, %rd25, %rd24;
	mul.wide.u32 	%rd27, %r12, 128;
	add.s64 	%rd28, %rd26, %rd27;
	mul.wide.u32 	%rd29, %r3, 8;
	add.s64 	%rd30, %rd28, %rd29;
	ld.global.f64 	%fd15, [%rd30];
	mul.wide.u32 	%rd31, %r4, 12800;
	add.s64 	%rd32, %rd25, %rd31;
	add.s64 	%rd33, %rd32, %rd27;
	add.s64 	%rd34, %rd33, %rd29;
	ld.global.f64 	%fd16, [%rd34];
	sub.f64 	%fd17, %fd15, %fd16;
	mul.f64 	%fd18, %fd14, %fd17;
	ld.global.f64 	%fd19, [tEPY];
	mov.u64 	%rd35, Hx;
	add.s64 	%rd36, %rd35, %rd24;
	add.s64 	%rd37, %rd36, %rd27;
	add.s64 	%rd38, %rd37, %rd29;
	ld.global.f64 	%fd20, [%rd38];
	mul.wide.u32 	%rd39, %r5, 128;
	add.s64 	%rd40, %rd36, %rd39;
	add.s64 	%rd41, %rd40, %rd29;
	ld.global.f64 	%fd21, [%rd41];
	sub.f64 	%fd22, %fd20, %fd21;
	mul.f64 	%fd23, %fd19, %fd22;
	sub.f64 	%fd24, %fd18, %fd23;
	mov.u64 	%rd42, Ez;
	add.s64 	%rd43, %rd42, %rd24;
	add.s64 	%rd44, %rd43, %rd27;
	add.s64 	%rd45, %rd44, %rd29;
	ld.global.f64 	%fd25, [%rd45];
	add.f64 	%fd26, %fd25, %fd24;
	st.global.f64 	[%rd45], %fd26;
	bra.uni 	$L__BB7_4;
$L__BB7_3:
	ld.global.f64 	%fd1, [tERX];
	mul.wide.u32 	%rd2, %r1, 12800;
	mov.u64 	%rd3, Hy;
	add.s64 	%rd4, %rd3, %rd2;
	mul.wide.u32 	%rd5, %r12, 128;
	add.s64 	%rd6, %rd4, %rd5;
	mul.wide.u32 	%rd7, %r3, 8;
	add.s64 	%rd8, %rd6, %rd7;
	ld.global.f64 	%fd2, [%rd8];
	mul.wide.u32 	%rd9, %r4, 12800;
	add.s64 	%rd10, %rd3, %rd9;
	add.s64 	%rd11, %rd10, %rd5;
	add.s64 	%rd12, %rd11, %rd7;
	ld.global.f64 	%fd3, [%rd12];
	sub.f64 	%fd4, %fd2, %fd3;
	mul.f64 	%fd5, %fd1, %fd4;
	ld.global.f64 	%fd6, [tERY];
	mov.u64 	%rd13, Hx;
	add.s64 	%rd14, %rd13, %rd2;
	add.s64 	%rd15, %rd14, %rd5;
	add.s64 	%rd16, %rd15, %rd7;
	ld.global.f64 	%fd7, [%rd16];
	mul.wide.u32 	%rd17, %r5, 128;
	add.s64 	%rd18, %rd14, %rd17;
	add.s64 	%rd19, %rd18, %rd7;
	ld.global.f64 	%fd8, [%rd19];
	sub.f64 	%fd9, %fd7, %fd8;
	mul.f64 	%fd10, %fd6, %fd9;
	sub.f64 	%fd11, %fd5, %fd10;
	mov.u64 	%rd20, Ez;
	add.s64 	%rd21, %rd20, %rd2;
	add.s64 	%rd22, %rd21, %rd5;
	add.s64 	%rd23, %rd22, %rd7;
	ld.global.f64 	%fd12, [%rd23];
	add.f64 	%fd13, %fd12, %fd11;
	st.global.f64 	[%rd23], %fd13;
$L__BB7_4:
	cvta.to.global.u64 	%rd46, %rd1;
	bar.sync 	0;
	ld.global.f64 	%fd27, [Ez+286736];
	ld.global.f64 	%fd28, [Ez+286728];
	add.f64 	%fd29, %fd27, %fd28;
	ld.global.f64 	%fd30, [Ez+286720];
	add.f64 	%fd31, %fd29, %fd30;
	ld.global.u32 	%r16, [ntime];
	mul.wide.s32 	%rd47, %r16, 8;
	add.s64 	%rd48, %rd46, %rd47;
	st.global.f64 	[%rd48], %fd31;
	ret;

}
	// .globl	_Z14UpdateEzSourcePd
.visible .entry _Z14UpdateEzSourcePd(
	.param .u64 .ptr .align 1 _Z14UpdateEzSourcePd_param_0
)
{
	.reg .pred 	%p<5>;
	.reg .b32 	%r<11>;
	.reg .b64 	%rd<33>;
	.reg .b64 	%fd<30>;

	ld.param.u64 	%rd1, [_Z14UpdateEzSourcePd_param_0];
	mov.u32 	%r4, %ctaid.x;
	mov.u32 	%r5, %ntid.x;
	mov.u32 	%r6, %tid.x;
	mad.lo.s32 	%r1, %r4, %r5, %r6;
	mov.u32 	%r7, %ctaid.y;
	mov.u32 	%r8, %ntid.y;
	mov.u32 	%r9, %tid.y;
	mad.lo.s32 	%r2, %r7, %r8, %r9;
	add.s32 	%r3, %r1, -1;
	setp.gt.u32 	%p1, %r3, 58;
	setp.gt.u32 	%p2, %r2, 15;
	or.pred  	%p3, %p2, %p1;
	@%p3 bra 	$L__BB8_4;
	setp.lt.u32 	%p4, %r2, 3;
	@%p4 bra 	$L__BB8_3;
	ld.global.f64 	%fd13, [tEPX];
	mul.wide.u32 	%rd16, %r1, 12800;
	mov.u64 	%rd17, Hy;
	add.s64 	%rd18, %rd17, %rd16;
	mul.wide.u32 	%rd19, %r2, 8;
	add.s64 	%rd20, %rd18, %rd19;
	ld.global.f64 	%fd14, [%rd20];
	mul.wide.u32 	%rd21, %r3, 12800;
	add.s64 	%rd22, %rd17, %rd21;
	add.s64 	%rd23, %rd22, %rd19;
	ld.global.f64 	%fd15, [%rd23];
	sub.f64 	%fd16, %fd14, %fd15;
	mul.f64 	%fd17, %fd13, %fd16;
	ld.global.f64 	%fd18, [tEPY];
	add.f64 	%fd19, %fd18, %fd18;
	mov.u64 	%rd24, Hx;
	add.s64 	%rd25, %rd24, %rd16;
	add.s64 	%rd26, %rd25, %rd19;
	ld.global.f64 	%fd20, [%rd26];
	mul.f64 	%fd21, %fd19, %fd20;
	sub.f64 	%fd22, %fd17, %fd21;
	mov.u64 	%rd27, Ez;
	add.s64 	%rd28, %rd27, %rd16;
	add.s64 	%rd29, %rd28, %rd19;
	ld.global.f64 	%fd23, [%rd29];
	add.f64 	%fd24, %fd23, %fd22;
	st.global.f64 	[%rd29], %fd24;
	bra.uni 	$L__BB8_4;
$L__BB8_3:
	ld.global.f64 	%fd1, [tERX];
	mul.wide.u32 	%rd2, %r1, 12800;
	mov.u64 	%rd3, Hy;
	add.s64 	%rd4, %rd3, %rd2;
	mul.wide.u32 	%rd5, %r2, 8;
	add.s64 	%rd6, %rd4, %rd5;
	ld.global.f64 	%fd2, [%rd6];
	mul.wide.u32 	%rd7, %r3, 12800;
	add.s64 	%rd8, %rd3, %rd7;
	add.s64 	%rd9, %rd8, %rd5;
	ld.global.f64 	%fd3, [%rd9];
	sub.f64 	%fd4, %fd2, %fd3;
	mul.f64 	%fd5, %fd1, %fd4;
	ld.global.f64 	%fd6, [tERY];
	add.f64 	%fd7, %fd6, %fd6;
	mov.u64 	%rd10, Hx;
	add.s64 	%rd11, %rd10, %rd2;
	add.s64 	%rd12, %rd11, %rd5;
	ld.global.f64 	%fd8, [%rd12];
	mul.f64 	%fd9, %fd7, %fd8;
	sub.f64 	%fd10, %fd5, %fd9;
	mov.u64 	%rd13, Ez;
	add.s64 	%rd14, %rd13, %rd2;
	add.s64 	%rd15, %rd14, %rd5;
	ld.global.f64 	%fd11, [%rd15];
	add.f64 	%fd12, %fd11, %fd10;
	st.global.f64 	[%rd15], %fd12;
$L__BB8_4:
	cvta.to.global.u64 	%rd30, %rd1;
	bar.sync 	0;
	ld.global.f64 	%fd25, [Ez+286736];
	ld.global.f64 	%fd26, [Ez+286728];
	add.f64 	%fd27, %fd25, %fd26;
	ld.global.f64 	%fd28, [Ez+286720];
	add.f64 	%fd29, %fd27, %fd28;
	ld.global.u32 	%r10, [ntime];
	mul.wide.s32 	%rd31, %r10, 8;
	add.s64 	%rd32, %rd30, %rd31;
	st.global.f64 	[%rd32], %fd29;
	ret;

}
	// .globl	_Z11GroundPlanev
.visible .entry _Z11GroundPlanev()
{
	.reg .pred 	%p<4>;
	.reg .b32 	%r<10>;
	.reg .b64 	%rd<10>;

	mov.u32 	%r3, %ctaid.x;
	mov.u32 	%r4, %ntid.x;
	mov.u32 	%r5, %tid.x;
	mad.lo.s32 	%r1, %r3, %r4, %r5;
	mov.u32 	%r6, %ctaid.y;
	mov.u32 	%r7, %ntid.y;
	mov.u32 	%r8, %tid.y;
	mad.lo.s32 	%r9, %r6, %r7, %r8;
	setp.gt.s32 	%p1, %r1, 59;
	setp.gt.u32 	%p2, %r9, 99;
	or.pred  	%p3, %p1, %p2;
	@%p3 bra 	$L__BB9_2;
	mul.wide.s32 	%rd1, %r1, 12800;
	mov.u64 	%rd2, Ex;
	add.s64 	%rd3, %rd2, %rd1;
	mul.wide.u32 	%rd4, %r9, 128;
	add.s64 	%rd5, %rd3, %rd4;
	mov.b64 	%rd6, 0;
	st.global.u64 	[%rd5], %rd6;
	mov.u64 	%rd7, Ey;
	add.s64 	%rd8, %rd7, %rd1;
	add.s64 	%rd9, %rd8, %rd4;
	st.global.u64 	[%rd9], %rd6;
$L__BB9_2:
	ret;

}
	// .globl	_Z6uStripv
.visible .entry _Z6uStripv()
{
	.reg .pred 	%p<5>;
	.reg .b32 	%r<10>;
	.reg .b64 	%rd<13>;

	mov.u32 	%r3, %ctaid.x;
	mov.u32 	%r4, %ntid.x;
	mov.u32 	%r5, %tid.x;
	mad.lo.s32 	%r1, %r3, %r4, %r5;
	mov.u32 	%r6, %ctaid.y;
	mov.u32 	%r7, %ntid.y;
	mov.u32 	%r8, %tid.y;
	mad.lo.s32 	%r2, %r6, %r7, %r8;
	add.s32 	%r9, %r1, -19;
	setp.gt.u32 	%p1, %r9, 6;
	setp.gt.u32 	%p2, %r2, 49;
	or.pred  	%p3, %p2, %p1;
	@%p3 bra 	$L__BB10_4;
	setp.gt.u32 	%p4, %r1, 24;
	@%p4 bra 	$L__BB10_3;
	mul.wide.u32 	%rd1, %r1, 12800;
	mov.u64 	%rd2, Ex;
	add.s64 	%rd3, %rd2, %rd1;
	mul.wide.u32 	%rd4, %r2, 128;
	add.s64 	%rd5, %rd3, %rd4;
	mov.b64 	%rd6, 0;
	st.global.u64 	[%rd5+24], %rd6;
$L__BB10_3:
	mul.wide.u32 	%rd7, %r1, 12800;
	mov.u64 	%rd8, Ey;
	add.s64 	%rd9, %rd8, %rd7;
	mul.wide.u32 	%rd10, %r2, 128;
	add.s64 	%rd11, %rd9, %rd10;
	mov.b64 	%rd12, 0;
	st.global.u64 	[%rd11+24], %rd12;
$L__BB10_4:
	ret;

}
	// .globl	_Z12PatchAntennav
.visible .entry _Z12PatchAntennav()
{
	.reg .pred 	%p<10>;
	.reg .b32 	%r<13>;
	.reg .b64 	%rd<18>;

	mov.u32 	%r5, %ctaid.x;
	mov.u32 	%r6, %ntid.x;
	mov.u32 	%r7, %tid.x;
	mad.lo.s32 	%r1, %r5, %r6, %r7;
	mov.u32 	%r8, %ctaid.y;
	mov.u32 	%r9, %ntid.y;
	mov.u32 	%r10, %tid.y;
	mad.lo.s32 	%r11, %r8, %r9, %r10;
	add.s32 	%r3, %r1, -14;
	setp.gt.u32 	%p1, %r3, 31;
	add.s32 	%r4, %r11, -50;
	setp.gt.u32 	%p2, %r4, 38;
	or.pred  	%p3, %p1, %p2;
	@%p3 bra 	$L__BB11_2;
	mul.wide.u32 	%rd1, %r1, 12800;
	mov.u64 	%rd2, Ex;
	add.s64 	%rd3, %rd2, %rd1;
	mul.wide.u32 	%rd4, %r11, 128;
	add.s64 	%rd5, %rd3, %rd4;
	mov.b64 	%rd6, 0;
	st.global.u64 	[%rd5+24], %rd6;
	mov.u64 	%rd7, Ey;
	add.s64 	%rd8, %rd7, %rd1;
	add.s64 	%rd9, %rd8, %rd4;
	st.global.u64 	[%rd9+24], %rd6;
$L__BB11_2:
	setp.gt.u32 	%p4, %r4, 38;
	setp.ne.s32 	%p5, %r1, 46;
	or.pred  	%p6, %p5, %p4;
	@%p6 bra 	$L__BB11_4;
	shl.b32 	%r12, %r11, 7;
	cvt.u64.u32 	%rd10, %r12;
	mov.u64 	%rd11, Ey;
	add.s64 	%rd12, %rd11, %rd10;
	mov.b64 	%rd13, 0;
	st.global.u64 	[%rd12+588824], %rd13;
$L__BB11_4:
	setp.ne.s32 	%p7, %r11, 89;
	setp.gt.u32 	%p8, %r3, 32;
	or.pred  	%p9, %p7, %p8;
	@%p9 bra 	$L__BB11_6;
	mul.wide.u32 	%rd14, %r1, 12800;
	mov.u64 	%rd15, Ex;
	add.s64 	%rd16, %rd15, %rd14;
	mov.b64 	%rd17, 0;
	st.global.u64 	[%rd16+11416], %rd17;
$L__BB11_6:
	ret;

}
	// .globl	_Z14GaussianSourcev
.visible .entry _Z14GaussianSourcev()
{
	.reg .pred 	%p<4>;
	.reg .b32 	%r<26>;
	.reg .b32 	%f<3>;
	.reg .b64 	%rd<6>;
	.reg .b64 	%fd<34>;

	ld.global.u32 	%r4, [ntime];
	cvt.rn.f64.s32 	%fd6, %r4;
	ld.global.f64 	%fd7, [delT];
	mul.f64 	%fd8, %fd7, %fd6;
	ld.global.f64 	%fd9, [T0];
	sub.f64 	%fd10, %fd8, %fd9;
	ld.global.f64 	%fd11, [T];
	div.rn.f64 	%fd12, %fd10, %fd11;
	st.global.f64 	[temp], %fd12;
	neg.f64 	%fd13, %fd12;
	mul.f64 	%fd1, %fd12, %fd13;
	fma.rn.f64 	%fd14, %fd1, 0d3FF71547652B82FE, 0d4338000000000000;
	{
	.reg .b32 %temp; 
	mov.b64 	{%r1, %temp}, %fd14;
	}
	mov.f64 	%fd15, 0dC338000000000000;
	add.rn.f64 	%fd16, %fd14, %fd15;
	fma.rn.f64 	%fd17, %fd16, 0dBFE62E42FEFA39EF, %fd1;
	fma.rn.f64 	%fd18, %fd16, 0dBC7ABC9E3B39803F, %fd17;
	fma.rn.f64 	%fd19, %fd18, 0d3E5ADE1569CE2BDF, 0d3E928AF3FCA213EA;
	fma.rn.f64 	%fd20, %fd19, %fd18, 0d3EC71DEE62401315;
	fma.rn.f64 	%fd21, %fd20, %fd18, 0d3EFA01997C89EB71;
	fma.rn.f64 	%fd22, %fd21, %fd18, 0d3F2A01A014761F65;
	fma.rn.f64 	%fd23, %fd22, %fd18, 0d3F56C16C1852B7AF;
	fma.rn.f64 	%fd24, %fd23, %fd18, 0d3F81111111122322;
	fma.rn.f64 	%fd25, %fd24, %fd18, 0d3FA55555555502A1;
	fma.rn.f64 	%fd26, %fd25, %fd18, 0d3FC5555555555511;
	fma.rn.f64 	%fd27, %fd26, %fd18, 0d3FE000000000000B;
	fma.rn.f64 	%fd28, %fd27, %fd18, 0d3FF0000000000000;
	fma.rn.f64 	%fd29, %fd28, %fd18, 0d3FF0000000000000;
	{
	.reg .b32 %temp; 
	mov.b64 	{%r2, %temp}, %fd29;
	}
	{
	.reg .b32 %temp; 
	mov.b64 	{%temp, %r3}, %fd29;
	}
	shl.b32 	%r5, %r1, 20;
	add.s32 	%r6, %r5, %r3;
	mov.b64 	%fd33, {%r2, %r6};
	{
	.reg .b32 %temp; 
	mov.b64 	{%temp, %r7}, %fd1;
	}
	mov.b32 	%f2, %r7;
	abs.f32 	%f1, %f2;
	setp.lt.f32 	%p1, %f1, 0f4086232B;
	@%p1 bra 	$L__BB12_3;
	setp.lt.f64 	%p2, %fd1, 0d0000000000000000;
	add.f64 	%fd30, %fd1, 0d7FF0000000000000;
	selp.f64 	%fd33, 0d0000000000000000, %fd30, %p2;
	setp.geu.f32 	%p3, %f1, 0f40874800;
	@%p3 bra 	$L__BB12_3;
	shr.u32 	%r8, %r1, 31;
	add.s32 	%r9, %r1, %r8;
	shr.s32 	%r10, %r9, 1;
	shl.b32 	%r11, %r10, 20;
	add.s32 	%r12, %r3, %r11;
	mov.b64 	%fd31, {%r2, %r12};
	sub.s32 	%r13, %r1, %r10;
	shl.b32 	%r14, %r13, 20;
	add.s32 	%r15, %r14, 1072693248;
	mov.b32 	%r16, 0;
	mov.b64 	%fd32, {%r16, %r15};
	mul.f64 	%fd33, %fd32, %fd31;
$L__BB12_3:
	mov.u32 	%r17, %tid.x;
	mov.u32 	%r18, %ntid.x;
	mov.u32 	%r19, %ctaid.x;
	mad.lo.s32 	%r20, %r19, %r18, %r17;
	add.s32 	%r21, %r20, 19;
	mul.wide.s32 	%rd1, %r21, 12800;
	mov.u64 	%rd2, Ez;
	add.s64 	%rd3, %rd2, %rd1;
	mov.u32 	%r22, %tid.y;
	mov.u32 	%r23, %ntid.y;
	mov.u32 	%r24, %ctaid.y;
	mad.lo.s32 	%r25, %r24, %r23, %r22;
	mul.wide.u32 	%rd4, %r25, 8;
	add.s64 	%rd5, %rd3, %rd4;
	st.global.f64 	[%rd5], %fd33;
	ret;

}
	// .globl	_Z8NoSourcev
.visible .entry _Z8NoSourcev()
{
	.reg .b32 	%r<10>;
	.reg .b64 	%rd<7>;

	mov.u32 	%r1, %ctaid.x;
	mov.u32 	%r2, %ntid.x;
	mov.u32 	%r3, %tid.x;
	mov.u32 	%r4, %ctaid.y;
	mov.u32 	%r5, %ntid.y;
	mov.u32 	%r6, %tid.y;
	mad.lo.s32 	%r7, %r4, %r5, %r6;
	mad.lo.s32 	%r8, %r1, %r2, %r3;
	add.s32 	%r9, %r8, 19;
	mul.wide.s32 	%rd1, %r9, 12800;
	mov.u64 	%rd2, Ex;
	add.s64 	%rd3, %rd2, %rd1;
	mul.wide.u32 	%rd4, %r7, 8;
	add.s64 	%rd5, %rd3, %rd4;
	mov.b64 	%rd6, 0;
	st.global.u64 	[%rd5], %rd6;
	ret;

}
	// .globl	_Z5ABCY0v
.visible .entry _Z5ABCY0v()
{
	.reg .pred 	%p<6>;
	.reg .b32 	%r<10>;
	.reg .b64 	%rd<41>;
	.reg .b64 	%fd<35>;

	mov.u32 	%r3, %ctaid.x;
	mov.u32 	%r4, %ntid.x;
	mov.u32 	%r5, %tid.x;
	mad.lo.s32 	%r1, %r3, %r4, %r5;
	mov.u32 	%r6, %ctaid.y;
	mov.u32 	%r7, %ntid.y;
	mov.u32 	%r8, %tid.y;
	mad.lo.s32 	%r9, %r6, %r7, %r8;
	setp.gt.s32 	%p1, %r1, 59;
	setp.gt.u32 	%p2, %r9, 15;
	or.pred  	%p3, %p1, %p2;
	@%p3 bra 	$L__BB14_6;
	setp.lt.u32 	%p4, %r9, 4;
	@%p4 bra 	$L__BB14_3;
	mul.wide.s32 	%rd26, %r1, 128;
	mov.u64 	%rd27, ExABC6;
	add.s64 	%rd28, %rd27, %rd26;
	mul.wide.u32 	%rd29, %r9, 8;
	add.s64 	%rd30, %rd28, %rd29;
	ld.global.f64 	%fd24, [%rd30];
	ld.global.f64 	%fd25, [abcFSy];
	mul.wide.s32 	%rd31, %r1, 12800;
	mov.u64 	%rd32, Ex;
	add.s64 	%rd33, %rd32, %rd31;
	add.s64 	%rd34, %rd33, %rd29;
	ld.global.f64 	%fd26, [%rd34+128];
	ld.global.f64 	%fd27, [%rd34];
	sub.f64 	%fd28, %fd26, %fd27;
	fma.rn.f64 	%fd29, %fd25, %fd28, %fd24;
	st.global.f64 	[%rd34], %fd29;
	mov.u64 	%rd35, EzABC6;
	add.s64 	%rd36, %rd35, %rd26;
	add.s64 	%rd37, %rd36, %rd29;
	ld.global.f64 	%fd30, [%rd37];
	mov.u64 	%rd38, Ez;
	add.s64 	%rd39, %rd38, %rd31;
	add.s64 	%rd40, %rd39, %rd29;
	ld.global.f64 	%fd31, [%rd40+128];
	ld.global.f64 	%fd32, [%rd40];
	sub.f64 	%fd33, %fd31, %fd32;
	fma.rn.f64 	%fd34, %fd25, %fd33, %fd30;
	st.global.f64 	[%rd40], %fd34;
	bra.uni 	$L__BB14_6;
$L__BB14_3:
	setp.ne.s32 	%p5, %r9, 3;
	@%p5 bra 	$L__BB14_5;
	mul.wide.s32 	%rd16, %r1, 128;
	mov.u64 	%rd17, ExABC6;
	add.s64 	%rd18, %rd17, %rd16;
	ld.global.f64 	%fd12, [%rd18+24];
	ld.global.f64 	%fd13, [abcBy];
	mul.wide.s32 	%rd19, %r1, 12800;
	mov.u64 	%rd20, Ex;
	add.s64 	%rd21, %rd20, %rd19;
	ld.global.f64 	%fd14, [%rd21+152];
	ld.global.f64 	%fd15, [%rd21+24];
	sub.f64 	%fd16, %fd14, %fd15;
	fma.rn.f64 	%fd17, %fd13, %fd16, %fd12;
	st.global.f64 	[%rd21+24], %fd17;
	mov.u64 	%rd22, EzABC6;
	add.s64 	%rd23, %rd22, %rd16;
	ld.global.f64 	%fd18, [%rd23+24];
	ld.global.f64 	%fd19, [abcFSy];
	mov.u64 	%rd24, Ez;
	add.s64 	%rd25, %rd24, %rd19;
	ld.global.f64 	%fd20, [%rd25+152];
	ld.global.f64 	%fd21, [%rd25+24];
	sub.f64 	%fd22, %fd20, %fd21;
	fma.rn.f64 	%fd23, %fd19, %fd22, %fd18;
	st.global.f64 	[%rd25+24], %fd23;
	bra.uni 	$L__BB14_6;
$L__BB14_5:
	mul.wide.s32 	%rd1, %r1, 128;
	mov.u64 	%rd2, ExABC6;
	add.s64 	%rd3, %rd2, %rd1;
	mul.wide.u32 	%rd4, %r9, 8;
	add.s64 	%rd5, %rd3, %rd4;
	ld.global.f64 	%fd1, [%rd5];
	ld.global.f64 	%fd2, [abcDIy];
	mul.wide.s32 	%rd6, %r1, 12800;
	mov.u64 	%rd7, Ex;
	add.s64 	%rd8, %rd7, %rd6;
	add.s64 	%rd9, %rd8, %rd4;
	ld.global.f64 	%fd3, [%rd9+128];
	ld.global.f64 	%fd4, [%rd9];
	sub.f64 	%fd5, %fd3, %fd4;
	fma.rn.f64 	%fd6, %fd2, %fd5, %fd1;
	st.global.f64 	[%rd9], %fd6;
	mov.u64 	%rd10, EzABC6;
	add.s64 	%rd11, %rd10, %rd1;
	add.s64 	%rd12, %rd11, %rd4;
	ld.global.f64 	%fd7, [%rd12];
	mov.u64 	%rd13, Ez;
	add.s64 	%rd14, %rd13, %rd6;
	add.s64 	%rd15, %rd14, %rd4;
	ld.global.f64 	%fd8, [%rd15+128];
	ld.global.f64 	%fd9, [%rd15];
	sub.f64 	%fd10, %fd8, %fd9;
	fma.rn.f64 	%fd11, %fd2, %fd10, %fd7;
	st.global.f64 	[%rd15], %fd11;
$L__BB14_6:
	ret;

}
	// .globl	_Z13StoreFieldsY0v
.visible .entry _Z13StoreFieldsY0v()
{
	.reg .pred 	%p<4>;
	.reg .b32 	%r<10>;
	.reg .b64 	%rd<16>;
	.reg .b64 	%fd<3>;

	mov.u32 	%r3, %ctaid.x;
	mov.u32 	%r4, %ntid.x;
	mov.u32 	%r5, %tid.x;
	mad.lo.s32 	%r1, %r3, %r4, %r5;
	mov.u32 	%r6, %ctaid.y;
	mov.u32 	%r7, %ntid.y;
	mov.u32 	%r8, %tid.y;
	mad.lo.s32 	%r9, %r6, %r7, %r8;
	setp.gt.s32 	%p1, %r1, 59;
	setp.gt.u32 	%p2, %r9, 15;
	or.pred  	%p3, %p1, %p2;
	@%p3 bra 	$L__BB15_2;
	mul.wide.s32 	%rd1, %r1, 12800;
	mov.u64 	%rd2, Ex;
	add.s64 	%rd3, %rd2, %rd1;
	mul.wide.u32 	%rd4, %r9, 8;
	add.s64 	%rd5, %rd3, %rd4;
	ld.global.f64 	%fd1, [%rd5+128];
	mul.wide.s32 	%rd6, %r1, 128;
	mov.u64 	%rd7, ExABC6;
	add.s64 	%rd8, %rd7, %rd6;
	add.s64 	%rd9, %rd8, %rd4;
	st.global.f64 	[%rd9], %fd1;
	mov.u64 	%rd10, Ez;
	add.s64 	%rd11, %rd10, %rd1;
	add.s64 	%rd12, %rd11, %rd4;
	ld.global.f64 	%fd2, [%rd12+128];
	mov.u64 	%rd13, EzABC6;
	add.s64 	%rd14, %rd13, %rd6;
	add.s64 	%rd15, %rd14, %rd4;
	st.global.f64 	[%rd15], %fd2;
$L__BB15_2:
	ret;

}
	// .globl	_Z8ABCYLIMYv
.visible .entry _Z8ABCYLIMYv()
{
	.reg .pred 	%p<6>;
	.reg .b32 	%r<10>;
	.reg .b64 	%rd<41>;
	.reg .b64 	%fd<35>;

	mov.u32 	%r3, %ctaid.x;
	mov.u32 	%r4, %ntid.x;
	mov.u32 	%r5, %tid.x;
	mad.lo.s32 	%r1, %r3, %r4, %r5;
	mov.u32 	%r6, %ctaid.y;
	mov.u32 	%r7, %ntid.y;
	mov.u32 	%r8, %tid.y;
	mad.lo.s32 	%r9, %r6, %r7, %r8;
	setp.gt.s32 	%p1, %r1, 59;
	setp.gt.u32 	%p2, %r9, 15;
	or.pred  	%p3, %p1, %p2;
	@%p3 bra 	$L__BB16_6;
	setp.lt.u32 	%p4, %r9, 4;
	@%p4 bra 	$L__BB16_3;
	mul.wide.s32 	%rd26, %r1, 128;
	mov.u64 	%rd27, ExABC5;
	add.s64 	%rd28, %rd27, %rd26;
	mul.wide.u32 	%rd29, %r9, 8;
	add.s64 	%rd30, %rd28, %rd29;
	ld.global.f64 	%fd24, [%rd30];
	ld.global.f64 	%fd25, [abcFSy];
	mul.wide.s32 	%rd31, %r1, 12800;
	mov.u64 	%rd32, Ex;
	add.s64 	%rd33, %rd32, %rd31;
	add.s64 	%rd34, %rd33, %rd29;
	ld.global.f64 	%fd26, [%rd34+12544];
	ld.global.f64 	%fd27, [%rd34+12672];
	sub.f64 	%fd28, %fd26, %fd27;
	fma.rn.f64 	%fd29, %fd25, %fd28, %fd24;
	st.global.f64 	[%rd34+12672], %fd29;
	mov.u64 	%rd35, EzABC5;
	add.s64 	%rd36, %rd35, %rd26;
	add.s64 	%rd37, %rd36, %rd29;
	ld.global.f64 	%fd30, [%rd37];
	mov.u64 	%rd38, Ez;
	add.s64 	%rd39, %rd38, %rd31;
	add.s64 	%rd40, %rd39, %rd29;
	ld.global.f64 	%fd31, [%rd40+12544];
	ld.global.f64 	%fd32, [%rd40+12672];
	sub.f64 	%fd33, %fd31, %fd32;
	fma.rn.f64 	%fd34, %fd25, %fd33, %fd30;
	st.global.f64 	[%rd40+12672], %fd34;
	bra.uni 	$L__BB16_6;
$L__BB16_3:
	setp.ne.s32 	%p5, %r9, 3;
	@%p5 bra 	$L__BB16_5;
	mul.wide.s32 	%rd16, %r1, 128;
	mov.u64 	%rd17, ExABC5;
	add.s64 	%rd18, %rd17, %rd16;
	ld.global.f64 	%fd12, [%rd18+24];
	ld.global.f64 	%fd13, [abcBy];
	mul.wide.s32 	%rd19, %r1, 12800;
	mov.u64 	%rd20, Ex;
	add.s64 	%rd21, %rd20, %rd19;
	ld.global.f64 	%fd14, [%rd21+12568];
	ld.global.f64 	%fd15, [%rd21+12696];
	sub.f64 	%fd16, %fd14, %fd15;
	fma.rn.f64 	%fd17, %fd13, %fd16, %fd12;
	st.global.f64 	[%rd21+12696], %fd17;
	mov.u64 	%rd22, EzABC5;
	add.s64 	%rd23, %rd22, %rd16;
	ld.global.f64 	%fd18, [%rd23+24];
	ld.global.f64 	%fd19, [abcFSy];
	mov.u64 	%rd24, Ez;
	add.s64 	%rd25, %rd24, %rd19;
	ld.global.f64 	%fd20, [%rd25+12568];
	ld.global.f64 	%fd21, [%rd25+12696];
	sub.f64 	%fd22, %fd20, %fd21;
	fma.rn.f64 	%fd23, %fd19, %fd22, %fd18;
	st.global.f64 	[%rd25+12696], %fd23;
	bra.uni 	$L__BB16_6;
$L__BB16_5:
	mul.wide.s32 	%rd1, %r1, 128;
	mov.u64 	%rd2, ExABC5;
	add.s64 	%rd3, %rd2, %rd1;
	mul.wide.u32 	%rd4, %r9, 8;
	add.s64 	%rd5, %rd3, %rd4;
	ld.global.f64 	%fd1, [%rd5];
	ld.global.f64 	%fd2, [abcDIy];
	mul.wide.s32 	%rd6, %r1, 12800;
	mov.u64 	%rd7, Ex;
	add.s64 	%rd8, %rd7, %rd6;
	add.s64 	%rd9, %rd8, %rd4;
	ld.global.f64 	%fd3, [%rd9+12544];
	ld.global.f64 	%fd4, [%rd9+12672];
	sub.f64 	%fd5, %fd3, %fd4;
	fma.rn.f64 	%fd6, %fd2, %fd5, %fd1;
	st.global.f64 	[%rd9+12672], %fd6;
	mov.u64 	%rd10, EzABC5;
	add.s64 	%rd11, %rd10, %rd1;
	add.s64 	%rd12, %rd11, %rd4;
	ld.global.f64 	%fd7, [%rd12];
	mov.u64 	%rd13, Ez;
	add.s64 	%rd14, %rd13, %rd6;
	add.s64 	%rd15, %rd14, %rd4;
	ld.global.f64 	%fd8, [%rd15+12544];
	ld.global.f64 	%fd9, [%rd15+12672];
	sub.f64 	%fd10, %fd8, %fd9;
	fma.rn.f64 	%fd11, %fd2, %fd10, %fd7;
	st.global.f64 	[%rd15+12672], %fd11;
$L__BB16_6:
	ret;

}
	// .globl	_Z16StoreFieldsYLIMYv
.visible .entry _Z16StoreFieldsYLIMYv()
{
	.reg .pred 	%p<4>;
	.reg .b32 	%r<10>;
	.reg .b64 	%rd<16>;
	.reg .b64 	%fd<3>;

	mov.u32 	%r3, %ctaid.x;
	mov.u32 	%r4, %ntid.x;
	mov.u32 	%r5, %tid.x;
	mad.lo.s32 	%r1, %r3, %r4, %r5;
	mov.u32 	%r6, %ctaid.y;
	mov.u32 	%r7, %ntid.y;
	mov.u32 	%r8, %tid.y;
	mad.lo.s32 	%r9, %r6, %r7, %r8;
	setp.gt.s32 	%p1, %r1, 59;
	setp.gt.u32 	%p2, %r9, 15;
	or.pred  	%p3, %p1, %p2;
	@%p3 bra 	$L__BB17_2;
	mul.wide.s32 	%rd1, %r1, 12800;
	mov.u64 	%rd2, Ex;
	add.s64 	%rd3, %rd2, %rd1;
	mul.wide.u32 	%rd4, %r9, 8;
	add.s64 	%rd5, %rd3, %rd4;
	ld.global.f64 	%fd1, [%rd5+12544];
	mul.wide.s32 	%rd6, %r1, 128;
	mov.u64 	%rd7, ExABC5;
	add.s64 	%rd8, %rd7, %rd6;
	add.s64 	%rd9, %rd8, %rd4;
	st.global.f64 	[%rd9], %fd1;
	mov.u64 	%rd10, Ez;
	add.s64 	%rd11, %rd10, %rd1;
	add.s64 	%rd12, %rd11, %rd4;
	ld.global.f64 	%fd2, [%rd12+12544];
	mov.u64 	%rd13, EzABC5;
	add.s64 	%rd14, %rd13, %rd6;
	add.s64 	%rd15, %rd14, %rd4;
	st.global.f64 	[%rd15], %fd2;
$L__BB17_2:
	ret;

}
	// .globl	_Z8UpdateHxv
.visible .entry _Z8UpdateHxv()
{
	.reg .pred 	%p<6>;
	.reg .b32 	%r<14>;
	.reg .b64 	%rd<16>;
	.reg .b64 	%fd<14>;

	mov.u32 	%r4, %ctaid.x;
	mov.u32 	%r5, %ntid.x;
	mov.u32 	%r6, %tid.x;
	mad.lo.s32 	%r1, %r4, %r5, %r6;
	mov.u32 	%r7, %ctaid.y;
	mov.u32 	%r8, %ntid.y;
	mov.u32 	%r9, %tid.y;
	mad.lo.s32 	%r10, %r7, %r8, %r9;
	mov.u32 	%r11, %ctaid.z;
	mov.u32 	%r12, %ntid.z;
	mov.u32 	%r13, %tid.z;
	mad.lo.s32 	%r3, %r11, %r12, %r13;
	setp.gt.s32 	%p1, %r1, 59;
	setp.gt.u32 	%p2, %r10, 98;
	setp.gt.u32 	%p3, %r3, 14;
	or.pred  	%p4, %p2, %p3;
	or.pred  	%p5, %p4, %p1;
	@%p5 bra 	$L__BB18_2;
	ld.global.f64 	%fd1, [tMUZ];
	mul.wide.s32 	%rd1, %r1, 12800;
	mov.u64 	%rd2, Ey;
	add.s64 	%rd3, %rd2, %rd1;
	mul.wide.u32 	%rd4, %r10, 128;
	add.s64 	%rd5, %rd3, %rd4;
	mul.wide.u32 	%rd6, %r3, 8;
	add.s64 	%rd7, %rd5, %rd6;
	ld.global.f64 	%fd2, [%rd7+8];
	ld.global.f64 	%fd3, [%rd7];
	sub.f64 	%fd4, %fd2, %fd3;
	mul.f64 	%fd5, %fd1, %fd4;
	ld.global.f64 	%fd6, [tMUY];
	mov.u64 	%rd8, Ez;
	add.s64 	%rd9, %rd8, %rd1;
	add.s64 	%rd10, %rd9, %rd4;
	add.s64 	%rd11, %rd10, %rd6;
	ld.global.f64 	%fd7, [%rd11+128];
	ld.global.f64 	%fd8, [%rd11];
	sub.f64 	%fd9, %fd7, %fd8;
	mul.f64 	%fd10, %fd6, %fd9;
	sub.f64 	%fd11, %fd5, %fd10;
	mov.u64 	%rd12, Hx;
	add.s64 	%rd13, %rd12, %rd1;
	add.s64 	%rd14, %rd13, %rd4;
	add.s64 	%rd15, %rd14, %rd6;
	ld.global.f64 	%fd12, [%rd15];
	add.f64 	%fd13, %fd12, %fd11;
	st.global.f64 	[%rd15], %fd13;
$L__BB18_2:
	ret;

}
	// .globl	_Z8UpdateHyv
.visible .entry _Z8UpdateHyv()
{
	.reg .pred 	%p<6>;
	.reg .b32 	%r<14>;
	.reg .b64 	%rd<16>;
	.reg .b64 	%fd<14>;

	mov.u32 	%r4, %ctaid.x;
	mov.u32 	%r5, %ntid.x;
	mov.u32 	%r6, %tid.x;
	mad.lo.s32 	%r1, %r4, %r5, %r6;
	mov.u32 	%r7, %ctaid.y;
	mov.u32 	%r8, %ntid.y;
	mov.u32 	%r9, %tid.y;
	mad.lo.s32 	%r10, %r7, %r8, %r9;
	mov.u32 	%r11, %ctaid.z;
	mov.u32 	%r12, %ntid.z;
	mov.u32 	%r13, %tid.z;
	mad.lo.s32 	%r3, %r11, %r12, %r13;
	setp.gt.s32 	%p1, %r1, 58;
	setp.gt.u32 	%p2, %r10, 99;
	setp.gt.u32 	%p3, %r3, 14;
	or.pred  	%p4, %p2, %p3;
	or.pred  	%p5, %p4, %p1;
	@%p5 bra 	$L__BB19_2;
	ld.global.f64 	%fd1, [tMUX];
	mul.wide.s32 	%rd1, %r1, 12800;
	mov.u64 	%rd2, Ez;
	add.s64 	%rd3, %rd2, %rd1;
	mul.wide.u32 	%rd4, %r10, 128;
	add.s64 	%rd5, %rd3, %rd4;
	mul.wide.u32 	%rd6, %r3, 8;
	add.s64 	%rd7, %rd5, %rd6;
	ld.global.f64 	%fd2, [%rd7+12800];
	ld.global.f64 	%fd3, [%rd7];
	sub.f64 	%fd4, %fd2, %fd3;
	mul.f64 	%fd5, %fd1, %fd4;
	ld.global.f64 	%fd6, [tMUZ];
	mov.u64 	%rd8, Ex;
	add.s64 	%rd9, %rd8, %rd1;
	add.s64 	%rd10, %rd9, %rd4;
	add.s64 	%rd11, %rd10, %rd6;
	ld.global.f64 	%fd7, [%rd11+8];
	ld.global.f64 	%fd8, [%rd11];
	sub.f64 	%fd9, %fd7, %fd8;
	mul.f64 	%fd10, %fd6, %fd9;
	sub.f64 	%fd11, %fd5, %fd10;
	mov.u64 	%rd12, Hy;
	add.s64 	%rd13, %rd12, %rd1;
	add.s64 	%rd14, %rd13, %rd4;
	add.s64 	%rd15, %rd14, %rd6;
	ld.global.f64 	%fd12, [%rd15];
	add.f64 	%fd13, %fd12, %fd11;
	st.global.f64 	[%rd15], %fd13;
$L__BB19_2:
	ret;

}
	// .globl	_Z8UpdateHzv
.visible .entry _Z8UpdateHzv()
{
	.reg .pred 	%p<6>;
	.reg .b32 	%r<14>;
	.reg .b64 	%rd<16>;
	.reg .b64 	%fd<14>;

	mov.u32 	%r4, %ctaid.x;
	mov.u32 	%r5, %ntid.x;
	mov.u32 	%r6, %tid.x;
	mad.lo.s32 	%r1, %r4, %r5, %r6;
	mov.u32 	%r7, %ctaid.y;
	mov.u32 	%r8, %ntid.y;
	mov.u32 	%r9, %tid.y;
	mad.lo.s32 	%r10, %r7, %r8, %r9;
	mov.u32 	%r11, %ctaid.z;
	mov.u32 	%r12, %ntid.z;
	mov.u32 	%r13, %tid.z;
	mad.lo.s32 	%r3, %r11, %r12, %r13;
	setp.gt.s32 	%p1, %r1, 58;
	setp.gt.u32 	%p2, %r10, 98;
	setp.gt.u32 	%p3, %r3, 15;
	or.pred  	%p4, %p2, %p3;
	or.pred  	%p5, %p4, %p1;
	@%p5 bra 	$L__BB20_2;
	ld.global.f64 	%fd1, [tMUY];
	mul.wide.s32 	%rd1, %r1, 12800;
	mov.u64 	%rd2, Ex;
	add.s64 	%rd3, %rd2, %rd1;
	mul.wide.u32 	%rd4, %r10, 128;
	add.s64 	%rd5, %rd3, %rd4;
	mul.wide.u32 	%rd6, %r3, 8;
	add.s64 	%rd7, %rd5, %rd6;
	ld.global.f64 	%fd2, [%rd7+128];
	ld.global.f64 	%fd3, [%rd7];
	sub.f64 	%fd4, %fd2, %fd3;
	mul.f64 	%fd5, %fd1, %fd4;
	ld.global.f64 	%fd6, [tMUX];
	mov.u64 	%rd8, Ey;
	add.s64 	%rd9, %rd8, %rd1;
	add.s64 	%rd10, %rd9, %rd4;
	add.s64 	%rd11, %rd10, %rd6;
	ld.global.f64 	%fd7, [%rd11+12800];
	ld.global.f64 	%fd8, [%rd11];
	sub.f64 	%fd9, %fd7, %fd8;
	mul.f64 	%fd10, %fd6, %fd9;
	sub.f64 	%fd11, %fd5, %fd10;
	mov.u64 	%rd12, Hz;
	add.s64 	%rd13, %rd12, %rd1;
	add.s64 	%rd14, %rd13, %rd4;
	add.s64 	%rd15, %rd14, %rd6;
	ld.global.f64 	%fd12, [%rd15];
	add.f64 	%fd13, %fd12, %fd11;
	st.global.f64 	[%rd15], %fd13;
$L__BB20_2:
	ret;

}
	// .globl	_Z11SecondABC_1v
.visible .entry _Z11SecondABC_1v()
{
	.reg .pred 	%p<6>;
	.reg .b32 	%r<10>;
	.reg .b64 	%rd<38>;
	.reg .b64 	%fd<35>;

	mov.u32 	%r3, %ctaid.x;
	mov.u32 	%r4, %ntid.x;
	mov.u32 	%r5, %tid.x;
	mad.lo.s32 	%r1, %r3, %r4, %r5;
	mov.u32 	%r6, %ctaid.y;
	mov.u32 	%r7, %ntid.y;
	mov.u32 	%r8, %tid.y;
	mad.lo.s32 	%r9, %r6, %r7, %r8;
	setp.gt.s32 	%p1, %r1, 99;
	setp.gt.u32 	%p2, %r9, 15;
	or.pred  	%p3, %p1, %p2;
	@%p3 bra 	$L__BB21_6;
	setp.lt.u32 	%p4, %r9, 4;
	@%p4 bra 	$L__BB21_3;
	mul.wide.s32 	%rd24, %r1, 128;
	mov.u64 	%rd25, HyABC2;
	add.s64 	%rd26, %rd25, %rd24;
	mul.wide.u32 	%rd27, %r9, 8;
	add.s64 	%rd28, %rd26, %rd27;
	ld.global.f64 	%fd24, [%rd28];
	ld.global.f64 	%fd25, [abcFSx];
	mov.u64 	%rd29, Hy;
	add.s64 	%rd30, %rd29, %rd24;
	add.s64 	%rd31, %rd30, %rd27;
	ld.global.f64 	%fd26, [%rd31+12800];
	ld.global.f64 	%fd27, [%rd31];
	sub.f64 	%fd28, %fd26, %fd27;
	fma.rn.f64 	%fd29, %fd25, %fd28, %fd24;
	st.global.f64 	[%rd31], %fd29;
	mov.u64 	%rd32, HzABC2;
	add.s64 	%rd33, %rd32, %rd24;
	add.s64 	%rd34, %rd33, %rd27;
	ld.global.f64 	%fd30, [%rd34];
	mov.u64 	%rd35, Hz;
	add.s64 	%rd36, %rd35, %rd24;
	add.s64 	%rd37, %rd36, %rd27;
	ld.global.f64 	%fd31, [%rd37+12800];
	ld.global.f64 	%fd32, [%rd37];
	sub.f64 	%fd33, %fd31, %fd32;
	fma.rn.f64 	%fd34, %fd25, %fd33, %fd30;
	st.global.f64 	[%rd37], %fd34;
	bra.uni 	$L__BB21_6;
$L__BB21_3:
	setp.ne.s32 	%p5, %r9, 3;
	@%p5 bra 	$L__BB21_5;
	mov.u64 	%rd15, HyABC2;
	mul.wide.s32 	%rd16, %r1, 128;
	add.s64 	%rd17, %rd15, %rd16;
	ld.global.f64 	%fd12, [%rd17+24];
	ld.global.f64 	%fd13, [abcFSx];
	mov.u64 	%rd18, Hy;
	add.s64 	%rd19, %rd18, %rd16;
	ld.global.f64 	%fd14, [%rd19+12824];
	ld.global.f64 	%fd15, [%rd19+24];
	sub.f64 	%fd16, %fd14, %fd15;
	fma.rn.f64 	%fd17, %fd13, %fd16, %fd12;
	st.global.f64 	[%rd19+24], %fd17;
	mov.u64 	%rd20, HzABC2;
	add.s64 	%rd21, %rd20, %rd16;
	ld.global.f64 	%fd18, [%rd21+24];
	ld.global.f64 	%fd19, [abcBx];
	mov.u64 	%rd22, Hz;
	add.s64 	%rd23, %rd22, %rd16;
	ld.global.f64 	%fd20, [%rd23+12824];
	ld.global.f64 	%fd21, [%rd23+24];
	sub.f64 	%fd22, %fd20, %fd21;
	fma.rn.f64 	%fd23, %fd19, %fd22, %fd18;
	st.global.f64 	[%rd23+24], %fd23;
	bra.uni 	$L__BB21_6;
$L__BB21_5:
	mul.wide.s32 	%rd1, %r1, 128;
	mov.u64 	%rd2, HyABC2;
	add.s64 	%rd3, %rd2, %rd1;
	mul.wide.u32 	%rd4, %r9, 8;
	add.s64 	%rd5, %rd3, %rd4;
	ld.global.f64 	%fd1, [%rd5];
	ld.global.f64 	%fd2, [abcDIx];
	mov.u64 	%rd6, Hy;
	add.s64 	%rd7, %rd6, %rd1;
	add.s64 	%rd8, %rd7, %rd4;
	ld.global.f64 	%fd3, [%rd8+12800];
	ld.global.f64 	%fd4, [%rd8];
	sub.f64 	%fd5, %fd3, %fd4;
	fma.rn.f64 	%fd6, %fd2, %fd5, %fd1;
	st.global.f64 	[%rd8], %fd6;
	mov.u64 	%rd9, HzABC2;
	add.s64 	%rd10, %rd9, %rd1;
	add.s64 	%rd11, %rd10, %rd4;
	ld.global.f64 	%fd7, [%rd11];
	mov.u64 	%rd12, Hz;
	add.s64 	%rd13, %rd12, %rd1;
	add.s64 	%rd14, %rd13, %rd4;
	ld.global.f64 	%fd8, [%rd14+12800];
	ld.global.f64 	%fd9, [%rd14];
	sub.f64 	%fd10, %fd8, %fd9;
	fma.rn.f64 	%fd11, %fd2, %fd10, %fd7;
	st.global.f64 	[%rd14], %fd11;
$L__BB21_6:
	ret;

}
	// .globl	_Z11SecondABC_2v
.visible .entry _Z11SecondABC_2v()
{
	.reg .pred 	%p<6>;
	.reg .b32 	%r<10>;
	.reg .b64 	%rd<38>;
	.reg .b64 	%fd<35>;

	mov.u32 	%r3, %ctaid.x;
	mov.u32 	%r4, %ntid.x;
	mov.u32 	%r5, %tid.x;
	mad.lo.s32 	%r1, %r3, %r4, %r5;
	mov.u32 	%r6, %ctaid.y;
	mov.u32 	%r7, %ntid.y;
	mov.u32 	%r8, %tid.y;
	mad.lo.s32 	%r9, %r6, %r7, %r8;
	setp.gt.s32 	%p1, %r1, 99;
	setp.gt.u32 	%p2, %r9, 15;
	or.pred  	%p3, %p1, %p2;
	@%p3 bra 	$L__BB22_6;
	setp.lt.u32 	%p4, %r9, 4;
	@%p4 bra 	$L__BB22_3;
	mul.wide.s32 	%rd24, %r1, 128;
	mov.u64 	%rd25, HyABC3;
	add.s64 	%rd26, %rd25, %rd24;
	mul.wide.u32 	%rd27, %r9, 8;
	add.s64 	%rd28, %rd26, %rd27;
	ld.global.f64 	%fd24, [%rd28];
	ld.global.f64 	%fd25, [abcFSx];
	mov.u64 	%rd29, Hy;
	add.s64 	%rd30, %rd29, %rd24;
	add.s64 	%rd31, %rd30, %rd27;
	ld.global.f64 	%fd26, [%rd31+742400];
	ld.global.f64 	%fd27, [%rd31+755200];
	sub.f64 	%fd28, %fd26, %fd27;
	fma.rn.f64 	%fd29, %fd25, %fd28, %fd24;
	st.global.f64 	[%rd31+755200], %fd29;
	mov.u64 	%rd32, HzABC3;
	add.s64 	%rd33, %rd32, %rd24;
	add.s64 	%rd34, %rd33, %rd27;
	ld.global.f64 	%fd30, [%rd34];
	mov.u64 	%rd35, Hz;
	add.s64 	%rd36, %rd35, %rd24;
	add.s64 	%rd37, %rd36, %rd27;
	ld.global.f64 	%fd31, [%rd37+742400];
	ld.global.f64 	%fd32, [%rd37+755200];
	sub.f64 	%fd33, %fd31, %fd32;
	fma.rn.f64 	%fd34, %fd25, %fd33, %fd30;
	st.global.f64 	[%rd37+755200], %fd34;
	bra.uni 	$L__BB22_6;
$L__BB22_3:
	setp.ne.s32 	%p5, %r9, 3;
	@%p5 bra 	$L__BB22_5;
	mov.u64 	%rd15, HyABC3;
	mul.wide.s32 	%rd16, %r1, 128;
	add.s64 	%rd17, %rd15, %rd16;
	ld.global.f64 	%fd12, [%rd17+24];
	ld.global.f64 	%fd13, [abcFSx];
	mov.u64 	%rd18, Hy;
	add.s64 	%rd19, %rd18, %rd16;
	ld.global.f64 	%fd14, [%rd19+742424];
	ld.global.f64 	%fd15, [%rd19+755224];
	sub.f64 	%fd16, %fd14, %fd15;
	fma.rn.f64 	%fd17, %fd13, %fd16, %fd12;
	st.global.f64 	[%rd19+755224], %fd17;
	mov.u64 	%rd20, HzABC3;
	add.s64 	%rd21, %rd20, %rd16;
	ld.global.f64 	%fd18, [%rd21+24];
	ld.global.f64 	%fd19, [abcBx];
	mov.u64 	%rd22, Hz;
	add.s64 	%rd23, %rd22, %rd16;
	ld.global.f64 	%fd20, [%rd23+742424];
	ld.global.f64 	%fd21, [%rd23+755224];
	sub.f64 	%fd22, %fd20, %fd21;
	fma.rn.f64 	%fd23, %fd19, %fd22, %fd18;
	st.global.f64 	[%rd23+755224], %fd23;
	bra.uni 	$L__BB22_6;
$L__BB22_5:
	mul.wide.s32 	%rd1, %r1, 128;
	mov.u64 	%rd2, HyABC3;
	add.s64 	%rd3, %rd2, %rd1;
	mul.wide.u32 	%rd4, %r9, 8;
	add.s64 	%rd5, %rd3, %rd4;
	ld.global.f64 	%fd1, [%rd5];
	ld.global.f64 	%fd2, [abcDIx];
	mov.u64 	%rd6, Hy;
	add.s64 	%rd7, %rd6, %rd1;
	add.s64 	%rd8, %rd7, %rd4;
	ld.global.f64 	%fd3, [%rd8+742400];
	ld.global.f64 	%fd4, [%rd8+755200];
	sub.f64 	%fd5, %fd3, %fd4;
	fma.rn.f64 	%fd6, %fd2, %fd5, %fd1;
	st.global.f64 	[%rd8+755200], %fd6;
	mov.u64 	%rd9, HzABC3;
	add.s64 	%rd10, %rd9, %rd1;
	add.s64 	%rd11, %rd10, %rd4;
	ld.global.f64 	%fd7, [%rd11];
	mov.u64 	%rd12, Hz;
	add.s64 	%rd13, %rd12, %rd1;
	add.s64 	%rd14, %rd13, %rd4;
	ld.global.f64 	%fd8, [%rd14+742400];
	ld.global.f64 	%fd9, [%rd14+755200];
	sub.f64 	%fd10, %fd8, %fd9;
	fma.rn.f64 	%fd11, %fd2, %fd10, %fd7;
	st.global.f64 	[%rd14+755200], %fd11;
$L__BB22_6:
	ret;

}
	// .globl	_Z11SecondABC_3v
.visible .entry _Z11SecondABC_3v()
{
	.reg .pred 	%p<4>;
	.reg .b32 	%r<10>;
	.reg .b64 	%rd<17>;
	.reg .b64 	%fd<12>;

	mov.u32 	%r3, %ctaid.x;
	mov.u32 	%r4, %ntid.x;
	mov.u32 	%r5, %tid.x;
	mad.lo.s32 	%r1, %r3, %r4, %r5;
	mov.u32 	%r6, %ctaid.y;
	mov.u32 	%r7, %ntid.y;
	mov.u32 	%r8, %tid.y;
	mad.lo.s32 	%r9, %r6, %r7, %r8;
	setp.gt.s32 	%p1, %r1, 59;
	setp.gt.u32 	%p2, %r9, 99;
	or.pred  	%p3, %p1, %p2;
	@%p3 bra 	$L__BB23_2;
	mul.wide.s32 	%rd1, %r1, 800;
	mov.u64 	%rd2, HxABC5;
	add.s64 	%rd3, %rd2, %rd1;
	mul.wide.u32 	%rd4, %r9, 8;
	add.s64 	%rd5, %rd3, %rd4;
	ld.global.f64 	%fd1, [%rd5];
	ld.global.f64 	%fd2, [abcFSz];
	mul.wide.s32 	%rd6, %r1, 12800;
	mov.u64 	%rd7, Hx;
	add.s64 	%rd8, %rd7, %rd6;
	mul.wide.u32 	%rd9, %r9, 128;
	add.s64 	%rd10, %rd8, %rd9;
	ld.global.f64 	%fd3, [%rd10+112];
	ld.global.f64 	%fd4, [%rd10+120];
	sub.f64 	%fd5, %fd3, %fd4;
	fma.rn.f64 	%fd6, %fd2, %fd5, %fd1;
	st.global.f64 	[%rd10+120], %fd6;
	mov.u64 	%rd11, HyABC5;
	add.s64 	%rd12, %rd11, %rd1;
	add.s64 	%rd13, %rd12, %rd4;
	ld.global.f64 	%fd7, [%rd13];
	mov.u64 	%rd14, Hy;
	add.s64 	%rd15, %rd14, %rd6;
	add.s64 	%rd16, %rd15, %rd9;
	ld.global.f64 	%fd8, [%rd16+112];
	ld.global.f64 	%fd9, [%rd16+120];
	sub.f64 	%fd10, %fd8, %fd9;
	fma.rn.f64 	%fd11, %fd2, %fd10, %fd7;
	st.global.f64 	[%rd16+120], %fd11;
$L__BB23_2:
	ret;

}
	// .globl	_Z12SaveFields_1v
.visible .entry _Z12SaveFields_1v()
{
	.reg .pred 	%p<4>;
	.reg .b32 	%r<10>;
	.reg .b64 	%rd<16>;
	.reg .b64 	%fd<3>;

	mov.u32 	%r3, %ctaid.x;
	mov.u32 	%r4, %ntid.x;
	mov.u32 	%r5, %tid.x;
	mad.lo.s32 	%r1, %r3, %r4, %r5;
	mov.u32 	%r6, %ctaid.y;
	mov.u32 	%r7, %ntid.y;
	mov.u32 	%r8, %tid.y;
	mad.lo.s32 	%r9, %r6, %r7, %r8;
	setp.gt.s32 	%p1, %r1, 59;
	setp.gt.u32 	%p2, %r9, 15;
	or.pred  	%p3, %p1, %p2;
	@%p3 bra 	$L__BB24_2;
	mul.wide.s32 	%rd1, %r1, 12800;
	mov.u64 	%rd2, Hx;
	add.s64 	%rd3, %rd2, %rd1;
	mul.wide.u32 	%rd4, %r9, 8;
	add.s64 	%rd5, %rd3, %rd4;
	ld.global.f64 	%fd1, [%rd5+128];
	mul.wide.s32 	%rd6, %r1, 128;
	mov.u64 	%rd7, HxABC4;
	add.s64 	%rd8, %rd7, %rd6;
	add.s64 	%rd9, %rd8, %rd4;
	st.global.f64 	[%rd9], %fd1;
	mov.u64 	%rd10, Hz;
	add.s64 	%rd11, %rd10, %rd1;
	add.s64 	%rd12, %rd11, %rd4;
	ld.global.f64 	%fd2, [%rd12+128];
	mov.u64 	%rd13, HzABC4;
	add.s64 	%rd14, %rd13, %rd6;
	add.s64 	%rd15, %rd14, %rd4;
	st.global.f64 	[%rd15], %fd2;
$L__BB24_2:
	ret;

}
	// .globl	_Z12SaveFields_2v
.visible .entry _Z12SaveFields_2v()
{
	.reg .pred 	%p<4>;
	.reg .b32 	%r<10>;
	.reg .b64 	%rd<15>;
	.reg .b64 	%fd<3>;

	mov.u32 	%r3, %ctaid.x;
	mov.u32 	%r4, %ntid.x;
	mov.u32 	%r5, %tid.x;
	mad.lo.s32 	%r1, %r3, %r4, %r5;
	mov.u32 	%r6, %ctaid.y;
	mov.u32 	%r7, %ntid.y;
	mov.u32 	%r8, %tid.y;
	mad.lo.s32 	%r9, %r6, %r7, %r8;
	setp.gt.s32 	%p1, %r1, 99;
	setp.gt.u32 	%p2, %r9, 15;
	or.pred  	%p3, %p1, %p2;
	@%p3 bra 	$L__BB25_2;
	mul.wide.s32 	%rd1, %r1, 128;
	mov.u64 	%rd2, Hy;
	add.s64 	%rd3, %rd2, %rd1;
	mul.wide.u32 	%rd4, %r9, 8;
	add.s64 	%rd5, %rd3, %rd4;
	ld.global.f64 	%fd1, [%rd5+12800];
	mov.u64 	%rd6, HyABC2;
	add.s64 	%rd7, %rd6, %rd1;
	add.s64 	%rd8, %rd7, %rd4;
	st.global.f64 	[%rd8], %fd1;
	mov.u64 	%rd9, Hz;
	add.s64 	%rd10, %rd9, %rd1;
	add.s64 	%rd11, %rd10, %rd4;
	ld.global.f64 	%fd2, [%rd11+12800];
	mov.u64 	%rd12, HzABC2;
	add.s64 	%rd13, %rd12, %rd1;
	add.s64 	%rd14, %rd13, %rd4;
	st.global.f64 	[%rd14], %fd2;
$L__BB25_2:
	ret;

}
	// .globl	_Z12SaveFields_3v
.visible .entry _Z12SaveFields_3v()
{
	.reg .pred 	%p<4>;
	.reg .b32 	%r<10>;
	.reg .b64 	%rd<15>;
	.reg .b64 	%fd<3>;

	mov.u32 	%r3, %ctaid.x;
	mov.u32 	%r4, %ntid.x;
	mov.u32 	%r5, %tid.x;
	mad.lo.s32 	%r1, %r3, %r4, %r5;
	mov.u32 	%r6, %ctaid.y;
	mov.u32 	%r7, %ntid.y;
	mov.u32 	%r8, %tid.y;
	mad.lo.s32 	%r9, %r6, %r7, %r8;
	setp.gt.s32 	%p1, %r1, 99;
	setp.gt.u32 	%p2, %r9, 15;
	or.pred  	%p3, %p1, %p2;
	@%p3 bra 	$L__BB26_2;
	mul.wide.s32 	%rd1, %r1, 128;
	mov.u64 	%rd2, Hy;
	add.s64 	%rd3, %rd2, %rd1;
	mul.wide.u32 	%rd4, %r9, 8;
	add.s64 	%rd5, %rd3, %rd4;
	ld.global.f64 	%fd1, [%rd5+742400];
	mov.u64 	%rd6, HyABC3;
	add.s64 	%rd7, %rd6, %rd1;
	add.s64 	%rd8, %rd7, %rd4;
	st.global.f64 	[%rd8], %fd1;
	mov.u64 	%rd9, Hz;
	add.s64 	%rd10, %rd9, %rd1;
	add.s64 	%rd11, %rd10, %rd4;
	ld.global.f64 	%fd2, [%rd11+742400];
	mov.u64 	%rd12, HzABC3;
	add.s64 	%rd13, %rd12, %rd1;
	add.s64 	%rd14, %rd13, %rd4;
	st.global.f64 	[%rd14], %fd2;
$L__BB26_2:
	ret;

}
	// .globl	_Z12SaveFields_4v
.visible .entry _Z12SaveFields_4v()
{
	.reg .pred 	%p<4>;
	.reg .b32 	%r<10>;
	.reg .b64 	%rd<16>;
	.reg .b64 	%fd<3>;

	mov.u32 	%r3, %ctaid.x;
	mov.u32 	%r4, %ntid.x;
	mov.u32 	%r5, %tid.x;
	mad.lo.s32 	%r1, %r3, %r4, %r5;
	mov.u32 	%r6, %ctaid.y;
	mov.u32 	%r7, %ntid.y;
	mov.u32 	%r8, %tid.y;
	mad.lo.s32 	%r9, %r6, %r7, %r8;
	setp.gt.s32 	%p1, %r1, 59;
	setp.gt.u32 	%p2, %r9, 15;
	or.pred  	%p3, %p1, %p2;
	@%p3 bra 	$L__BB27_2;
	mul.wide.s32 	%rd1, %r1, 12800;
	mov.u64 	%rd2, Hx;
	add.s64 	%rd3, %rd2, %rd1;
	mul.wide.u32 	%rd4, %r9, 8;
	add.s64 	%rd5, %rd3, %rd4;
	ld.global.f64 	%fd1, [%rd5+12544];
	mul.wide.s32 	%rd6, %r1, 128;
	mov.u64 	%rd7, HxABC1;
	add.s64 	%rd8, %rd7, %rd6;
	add.s64 	%rd9, %rd8, %rd4;
	st.global.f64 	[%rd9], %fd1;
	mov.u64 	%rd10, Hz;
	add.s64 	%rd11, %rd10, %rd1;
	add.s64 	%rd12, %rd11, %rd4;
	ld.global.f64 	%fd2, [%rd12+12544];
	mov.u64 	%rd13, HzABC1;
	add.s64 	%rd14, %rd13, %rd6;
	add.s64 	%rd15, %rd14, %rd4;
	st.global.f64 	[%rd15], %fd2;
$L__BB27_2:
	ret;

}
	// .globl	_Z12SaveFields_5v
.visible .entry _Z12SaveFields_5v()
{
	.reg .pred 	%p<4>;
	.reg .b32 	%r<10>;
	.reg .b64 	%rd<17>;
	.reg .b64 	%fd<3>;

	mov.u32 	%r3, %ctaid.x;
	mov.u32 	%r4, %ntid.x;
	mov.u32 	%r5, %tid.x;
	mad.lo.s32 	%r1, %r3, %r4, %r5;
	mov.u32 	%r6, %ctaid.y;
	mov.u32 	%r7, %ntid.y;
	mov.u32 	%r8, %tid.y;
	mad.lo.s32 	%r9, %r6, %r7, %r8;
	setp.gt.s32 	%p1, %r1, 59;
	setp.gt.u32 	%p2, %r9, 99;
	or.pred  	%p3, %p1, %p2;
	@%p3 bra 	$L__BB28_2;
	mul.wide.s32 	%rd1, %r1, 12800;
	mov.u64 	%rd2, Hx;
	add.s64 	%rd3, %rd2, %rd1;
	mul.wide.u32 	%rd4, %r9, 128;
	add.s64 	%rd5, %rd3, %rd4;
	ld.global.f64 	%fd1, [%rd5+112];
	mul.wide.s32 	%rd6, %r1, 800;
	mov.u64 	%rd7, HxABC5;
	add.s64 	%rd8, %rd7, %rd6;
	mul.wide.u32 	%rd9, %r9, 8;
	add.s64 	%rd10, %rd8, %rd9;
	st.global.f64 	[%rd10], %fd1;
	mov.u64 	%rd11, Hy;
	add.s64 	%rd12, %rd11, %rd1;
	add.s64 	%rd13, %rd12, %rd4;
	ld.global.f64 	%fd2, [%rd13+112];
	mov.u64 	%rd14, HyABC5;
	add.s64 	%rd15, %rd14, %rd6;
	add.s64 	%rd16, %rd15, %rd9;
	st.global.f64 	[%rd16], %fd2;
$L__BB28_2:
	ret;

}


// ===== COMPILED SASS (sm_100) =====

	.target	sm_100

	.elftype	@"ET_EXEC"


//--------------------- .note.nv.tkinfo           --------------------------
	.section	.note.nv.tkinfo,"",@"SHT_NOTE"
	.sectionflags	@"SHF_NOTE_NV_TKINFO"
	.tkinfo
        /*0018*/ 	.word	0x00000002
        /*0030*/ 	.string	""
        /*0030*/ 	.string	"ptxas"
        /*0030*/ 	.string	"Cuda compilation tools, release 13.0, V13.0.88"
        /*0030*/ 	.string	"Build cuda_13.0.r13.0/compiler.36424714_0"
        /*0030*/ 	.string	"-arch sm_100 -m 64 "



//--------------------- .note.nv.cuinfo           --------------------------
	.section	.note.nv.cuinfo,"",@"SHT_NOTE"
	.sectionflags	@"SHF_NOTE_NV_CUINFO"
        /*0018*/ 	.short	0x0002
        /*001a*/ 	.short	0x0064
        /*001c*/ 	.short	0x0082
	.zero		2


//--------------------- .nv.info                  --------------------------
	.section	.nv.info,"",@"SHT_CUDA_INFO"
	.align	4


	//----- nvinfo : EIATTR_REGCOUNT
	.align		4
        /*0000*/ 	.byte	0x04, 0x2f
        /*0002*/ 	.short	(.L_59 - .L_58)
	.align		4
.L_58:
        /*0004*/ 	.word	index@(_Z14InitializeDatav)
        /*0008*/ 	.word	0x0000002e


	//----- nvinfo : EIATTR_FRAME_SIZE
	.align		4
.L_59:
        /*000c*/ 	.byte	0x04, 0x11
        /*000e*/ 	.short	(.L_61 - .L_60)
	.align		4
.L_60:
        /*0010*/ 	.word	index@($__internal_1_$__cuda_sm20_div_rn_f64_full)
        /*0014*/ 	.word	0x00000018


	//----- nvinfo : EIATTR_FRAME_SIZE
	.align		4
.L_61:
        /*0018*/ 	.byte	0x04, 0x11
        /*001a*/ 	.short	(.L_63 - .L_62)
	.align		4
.L_62:
        /*001c*/ 	.word	index@(_Z14InitializeDatav)
        /*0020*/ 	.word	0x00000018


	//----- nvinfo : EIATTR_REGCOUNT
	.align		4
.L_63:
        /*0024*/ 	.byte	0x04, 0x2f
        /*0026*/ 	.short	(.L_65 - .L_64)
	.align		4
.L_64:
        /*0028*/ 	.word	index@(_Z10ntimeplus1v)
        /*002c*/ 	.word	0x00000008


	//----- nvinfo : EIATTR_FRAME_SIZE
	.align		4
.L_65:
        /*0030*/ 	.byte	0x04, 0x11
        /*0032*/ 	.short	(.L_67 - .L_66)
	.align		4
.L_66:
        /*0034*/ 	.word	index@(_Z10ntimeplus1v)
        /*0038*/ 	.word	0x00000000


	//----- nvinfo : EIATTR_REGCOUNT
	.align		4
.L_67:
        /*003c*/ 	.byte	0x04, 0x2f
        /*003e*/ 	.short	(.L_69 - .L_68)
	.align		4
.L_68:
        /*0040*/ 	.word	index@(_Z16InitializeFieldsv)
        /*0044*/ 	.word	0x00000012


	//----- nvinfo : EIATTR_FRAME_SIZE
	.align		4
.L_69:
        /*0048*/ 	.byte	0x04, 0x11
        /*004a*/ 	.short	(.L_71 - .L_70)
	.align		4
.L_70:
        /*004c*/ 	.word	index@(_Z16InitializeFieldsv)
        /*0050*/ 	.word	0x00000000


	//----- nvinfo : EIATTR_REGCOUNT
	.align		4
.L_71:
        /*0054*/ 	.byte	0x04, 0x2f
        /*0056*/ 	.short	(.L_73 - .L_72)
	.align		4
.L_72:
        /*0058*/ 	.word	index@(_Z14InitializeABCsv)
        /*005c*/ 	.word	0x00000016


	//----- nvinfo : EIATTR_FRAME_SIZE
	.align		4
.L_73:
        /*0060*/ 	.byte	0x04, 0x11
        /*0062*/ 	.short	(.L_75 - .L_74)
	.align		4
.L_74:
        /*0064*/ 	.word	index@(_Z14InitializeABCsv)
        /*0068*/ 	.word	0x00000000


	//----- nvinfo : EIATTR_REGCOUNT
	.align		4
.L_75:
        /*006c*/ 	.byte	0x04, 0x2f
        /*006e*/ 	.short	(.L_77 - .L_76)
	.align		4
.L_76:
        /*0070*/ 	.word	index@(_Z8UpdateExv)
        /*0074*/ 	.word	0x0000001a


	//----- nvinfo : EIATTR_FRAME_SIZE
	.align		4
.L_77:
        /*0078*/ 	.byte	0x04, 0x11
        /*007a*/ 	.short	(.L_79 - .L_78)
	.align		4
.L_78:
        /*007c*/ 	.word	index@(_Z8UpdateExv)
        /*0080*/ 	.word	0x00000000


	//----- nvinfo : EIATTR_REGCOUNT
	.align		4
.L_79:
        /*0084*/ 	.byte	0x04, 0x2f
        /*0086*/ 	.short	(.L_81 - .L_80)
	.align		4
.L_80:
        /*0088*/ 	.word	index@(_Z14UpdateExSourcev)
        /*008c*/ 	.word	0x00000018


	//----- nvinfo : EIATTR_FRAME_SIZE
	.align		4
.L_81:
        /*0090*/ 	.byte	0x04, 0x11
        /*0092*/ 	.short	(.L_83 - .L_82)
	.align		4
.L_82:
        /*0094*/ 	.word	index@(_Z14UpdateExSourcev)
        /*0098*/ 	.word	0x00000000


	//----- nvinfo : EIATTR_REGCOUNT
	.align		4
.L_83:
        /*009c*/ 	.byte	0x04, 0x2f
        /*009e*/ 	.short	(.L_85 - .L_84)
	.align		4
.L_84:
        /*00a0*/ 	.word	index@(_Z8UpdateEyv)
        /*00a4*/ 	.word	0x00000018


	//----- nvinfo : EIATTR_FRAME_SIZE
	.align		4
.L_85:
        /*00a8*/ 	.byte	0x04, 0x11
        /*00aa*/ 	.short	(.L_87 - .L_86)
	.align		4
.L_86:
        /*00ac*/ 	.word	index@(_Z8UpdateEyv)
        /*00b0*/ 	.word	0x00000000


	//----- nvinfo : EIATTR_REGCOUNT
	.align		4
.L_87:
        /*00b4*/ 	.byte	0x04, 0x2f
        /*00b6*/ 	.short	(.L_89 - .L_88)
	.align		4
.L_88:
        /*00b8*/ 	.word	index@(_Z8UpdateEzPd)
        /*00bc*/ 	.word	0x00000018


	//----- nvinfo : EIATTR_FRAME_SIZE
	.align		4
.L_89:
        /*00c0*/ 	.byte	0x04, 0x11
        /*00c2*/ 	.short	(.L_91 - .L_90)
	.align		4
.L_90:
        /*00c4*/ 	.word	index@(_Z8UpdateEzPd)
        /*00c8*/ 	.word	0x00000000


	//----- nvinfo : EIATTR_REGCOUNT
	.align		4
.L_91:
        /*00cc*/ 	.byte	0x04, 0x2f
        /*00ce*/ 	.short	(.L_93 - .L_92)
	.align		4
.L_92:
        /*00d0*/ 	.word	index@(_Z14UpdateEzSourcePd)
        /*00d4*/ 	.word	0x00000014


	//----- nvinfo : EIATTR_FRAME_SIZE
	.align		4
.L_93:
        /*00d8*/ 	.byte	0x04, 0x11
        /*00da*/ 	.short	(.L_95 - .L_94)
	.align		4
.L_94:
        /*00dc*/ 	.word	index@(_Z14UpdateEzSourcePd)
        /*00e0*/ 	.word	0x00000000


	//----- nvinfo : EIATTR_REGCOUNT
	.align		4
.L_95:
        /*00e4*/ 	.byte	0x04, 0x2f
        /*00e6*/ 	.short	(.L_97 - .L_96)
	.align		4
.L_96:
        /*00e8*/ 	.word	index@(_Z11GroundPlanev)
        /*00ec*/ 	.word	0x0000000c


	//----- nvinfo : EIATTR_FRAME_SIZE
	.align		4
.L_97:
        /*00f0*/ 	.byte	0x04, 0x11
        /*00f2*/ 	.short	(.L_99 - .L_98)
	.align		4
.L_98:
        /*00f4*/ 	.word	index@(_Z11GroundPlanev)
        /*00f8*/ 	.word	0x00000000


	//----- nvinfo : EIATTR_REGCOUNT
	.align		4
.L_99:
        /*00fc*/ 	.byte	0x04, 0x2f
        /*00fe*/ 	.short	(.L_101 - .L_100)
	.align		4
.L_100:
        /*0100*/ 	.word	index@(_Z6uStripv)
        /*0104*/ 	.word	0x0000000c


	//----- nvinfo : EIATTR_FRAME_SIZE
	.align		4
.L_101:
        /*0108*/ 	.byte	0x04, 0x11
        /*010a*/ 	.short	(.L_103 - .L_102)
	.align		4
.L_102:
        /*010c*/ 	.word	index@(_Z6uStripv)
        /*0110*/ 	.word	0x00000000


	//----- nvinfo : EIATTR_REGCOUNT
	.align		4
.L_103:
        /*0114*/ 	.byte	0x04, 0x2f
        /*0116*/ 	.short	(.L_105 - .L_104)
	.align		4
.L_104:
        /*0118*/ 	.word	index@(_Z12PatchAntennav)
        /*011c*/ 	.word	0x0000000e


	//----- nvinfo : EIATTR_FRAME_SIZE
	.align		4
.L_105:
        /*0120*/ 	.byte	0x04, 0x11
        /*0122*/ 	.short	(.L_107 - .L_106)
	.align		4
.L_106:
        /*0124*/ 	.word	index@(_Z12PatchAntennav)
        /*0128*/ 	.word	0x00000000


	//----- nvinfo : EIATTR_REGCOUNT
	.align		4
.L_107:
        /*012c*/ 	.byte	0x04, 0x2f
        /*012e*/ 	.short	(.L_109 - .L_108)
	.align		4
.L_108:
        /*0130*/ 	.word	index@(_Z14GaussianSourcev)
        /*0134*/ 	.word	0x00000018


	//----- nvinfo : EIATTR_FRAME_SIZE
	.align		4
.L_109:
        /*0138*/ 	.byte	0x04, 0x11
        /*013a*/ 	.short	(.L_111 - .L_110)
	.align		4
.L_110:
        /*013c*/ 	.word	index@($__internal_0_$__cuda_sm20_div_rn_f64_full)
        /*0140*/ 	.word	0x00000000


	//----- nvinfo : EIATTR_FRAME_SIZE
	.align		4
.L_111:
        /*0144*/ 	.byte	0x04, 0x11
        /*0146*/ 	.short	(.L_113 - .L_112)
	.align		4
.L_112:
        /*0148*/ 	.word	index@(_Z14GaussianSourcev)
        /*014c*/ 	.word	0x00000000


	//----- nvinfo : EIATTR_REGCOUNT
	.align		4
.L_113:
        /*0150*/ 	.byte	0x04, 0x2f
        /*0152*/ 	.short	(.L_115 - .L_114)
	.align		4
.L_114:
        /*0154*/ 	.word	index@(_Z8NoSourcev)
        /*0158*/ 	.word	0x0000000a


	//----- nvinfo : EIATTR_FRAME_SIZE
	.align		4
.L_115:
        /*015c*/ 	.byte	0x04, 0x11
        /*015e*/ 	.short	(.L_117 - .L_116)
	.align		4
.L_116:
        /*0160*/ 	.word	index@(_Z8NoSourcev)
        /*0164*/ 	.word	0x00000000


	//----- nvinfo : EIATTR_REGCOUNT
	.align		4
.L_117:
        /*0168*/ 	.byte	0x04, 0x2f
        /*016a*/ 	.short	(.L_119 - .L_118)
	.align		4
.L_118:
        /*016c*/ 	.word	index@(_Z5ABCY0v)
        /*0170*/ 	.word	0x00000018


	//----- nvinfo : EIATTR_FRAME_SIZE
	.align		4
.L_119:
        /*0174*/ 	.byte	0x04, 0x11
        /*0176*/ 	.short	(.L_121 - .L_120)
	.align		4
.L_120:
        /*0178*/ 	.word	index@(_Z5ABCY0v)
        /*017c*/ 	.word	0x00000000


	//----- nvinfo : EIATTR_REGCOUNT
	.align		4
.L_121:
        /*0180*/ 	.byte	0x04, 0x2f
        /*0182*/ 	.short	(.L_123 - .L_122)
	.align		4
.L_122:
        /*0184*/ 	.word	index@(_Z13StoreFieldsY0v)
        /*0188*/ 	.word	0x0000000e


	//----- nvinfo : EIATTR_FRAME_SIZE
	.align		4
.L_123:
        /*018c*/ 	.byte	0x04, 0x11
        /*018e*/ 	.short	(.L_125 - .L_124)
	.align		4
.L_124:
        /*0190*/ 	.word	index@(_Z13StoreFieldsY0v)
        /*0194*/ 	.word	0x00000000


	//----- nvinfo : EIATTR_REGCOUNT
	.align		4
.L_125:
        /*0198*/ 	.byte	0x04, 0x2f
        /*019a*/ 	.short	(.L_127 - .L_126)
	.align		4
.L_126:
        /*019c*/ 	.word	index@(_Z8ABCYLIMYv)
        /*01a0*/ 	.word	0x00000018


	//----- nvinfo : EIATTR_FRAME_SIZE
	.align		4
.L_127:
        /*01a4*/ 	.byte	0x04, 0x11
        /*01a6*/ 	.short	(.L_129 - .L_128)
	.align		4
.L_128:
        /*01a8*/ 	.word	index@(_Z8ABCYLIMYv)
        /*01ac*/ 	.word	0x00000000


	//----- nvinfo : EIATTR_REGCOUNT
	.align		4
.L_129:
        /*01b0*/ 	.byte	0x04, 0x2f
        /*01b2*/ 	.short	(.L_131 - .L_130)
	.align		4
.L_130:
        /*01b4*/ 	.word	index@(_Z16StoreFieldsYLIMYv)
        /*01b8*/ 	.word	0x0000000e


	//----- nvinfo : EIATTR_FRAME_SIZE
	.align		4
.L_131:
        /*01bc*/ 	.byte	0x04, 0x11
        /*01be*/ 	.short	(.L_133 - .L_132)
	.align		4
.L_132:
        /*01c0*/ 	.word	index@(_Z16StoreFieldsYLIMYv)
        /*01c4*/ 	.word	0x00000000


	//----- nvinfo : EIATTR_REGCOUNT
	.align		4
.L_133:
        /*01c8*/ 	.byte	0x04, 0x2f
        /*01ca*/ 	.short	(.L_135 - .L_134)
	.align		4
.L_134:
        /*01cc*/ 	.word	index@(_Z8UpdateHxv)
        /*01d0*/ 	.word	0x00000018


	//----- nvinfo : EIATTR_FRAME_SIZE
	.align		4
.L_135:
        /*01d4*/ 	.byte	0x04, 0x11
        /*01d6*/ 	.short	(.L_137 - .L_136)
	.align		4
.L_136:
        /*01d8*/ 	.word	index@(_Z8UpdateHxv)
        /*01dc*/ 	.word	0x00000000


	//----- nvinfo : EIATTR_REGCOUNT
	.align		4
.L_137:
        /*01e0*/ 	.byte	0x04, 0x2f
        /*01e2*/ 	.short	(.L_139 - .L_138)
	.align		4
.L_138:
        /*01e4*/ 	.word	index@(_Z8UpdateHyv)
        /*01e8*/ 	.word	0x00000018


	//----- nvinfo : EIATTR_FRAME_SIZE
	.align		4
.L_139:
        /*01ec*/ 	.byte	0x04, 0x11
        /*01ee*/ 	.short	(.L_141 - .L_140)
	.align		4
.L_140:
        /*01f0*/ 	.word	index@(_Z8UpdateHyv)
        /*01f4*/ 	.word	0x00000000


	//----- nvinfo : EIATTR_REGCOUNT
	.align		4
.L_141:
        /*01f8*/ 	.byte	0x04, 0x2f
        /*01fa*/ 	.short	(.L_143 - .L_142)
	.align		4
.L_142:
        /*01fc*/ 	.word	index@(_Z8UpdateHzv)
        /*0200*/ 	.word	0x00000018


	//----- nvinfo : EIATTR_FRAME_SIZE
	.align		4
.L_143:
        /*0204*/ 	.byte	0x04, 0x11
        /*0206*/ 	.short	(.L_145 - .L_144)
	.align		4
.L_144:
        /*0208*/ 	.word	index@(_Z8UpdateHzv)
        /*020c*/ 	.word	0x00000000


	//----- nvinfo : EIATTR_REGCOUNT
	.align		4
.L_145:
        /*0210*/ 	.byte	0x04, 0x2f
        /*0212*/ 	.short	(.L_147 - .L_146)
	.align		4
.L_146:
        /*0214*/ 	.word	index@(_Z11SecondABC_1v)
        /*0218*/ 	.word	0x00000016


	//----- nvinfo : EIATTR_FRAME_SIZE
	.align		4
.L_147:
        /*021c*/ 	.byte	0x04, 0x11
        /*021e*/ 	.short	(.L_149 - .L_148)
	.align		4
.L_148:
        /*0220*/ 	.word	index@(_Z11SecondABC_1v)
        /*0224*/ 	.word	0x00000000


	//----- nvinfo : EIATTR_REGCOUNT
	.align		4
.L_149:
        /*0228*/ 	.byte	0x04, 0x2f
        /*022a*/ 	.short	(.L_151 - .L_150)
	.align		4
.L_150:
        /*022c*/ 	.word	index@(_Z11SecondABC_2v)
        /*0230*/ 	.word	0x00000016


	//----- nvinfo : EIATTR_FRAME_SIZE
	.align		4
.L_151:
        /*0234*/ 	.byte	0x04, 0x11
        /*0236*/ 	.short	(.L_153 - .L_152)
	.align		4
.L_152:
        /*0238*/ 	.word	index@(_Z11SecondABC_2v)
        /*023c*/ 	.word	0x00000000


	//----- nvinfo : EIATTR_REGCOUNT
	.align		4
.L_153:
        /*0240*/ 	.byte	0x04, 0x2f
        /*0242*/ 	.short	(.L_155 - .L_154)
	.align		4
.L_154:
        /*0244*/ 	.word	index@(_Z11SecondABC_3v)
        /*0248*/ 	.word	0x00000016


	//----- nvinfo : EIATTR_FRAME_SIZE
	.align		4
.L_155:
        /*024c*/ 	.byte	0x04, 0x11
        /*024e*/ 	.short	(.L_157 - .L_156)
	.align		4
.L_156:
        /*0250*/ 	.word	index@(_Z11SecondABC_3v)
        /*0254*/ 	.word	0x00000000


	//----- nvinfo : EIATTR_REGCOUNT
	.align		4
.L_157:
        /*0258*/ 	.byte	0x04, 0x2f
        /*025a*/ 	.short	(.L_159 - .L_158)
	.align		4
.L_158:
        /*025c*/ 	.word	index@(_Z12SaveFields_1v)
        /*0260*/ 	.word	0x0000000e


	//----- nvinfo : EIATTR_FRAME_SIZE
	.align		4
.L_159:
        /*0264*/ 	.byte	0x04, 0x11
        /*0266*/ 	.short	(.L_161 - .L_160)
	.align		4
.L_160:
        /*0268*/ 	.word	index@(_Z12SaveFields_1v)
        /*026c*/ 	.word	0x00000000


	//----- nvinfo : EIATTR_REGCOUNT
	.align		4
.L_161:
        /*0270*/ 	.byte	0x04, 0x2f
        /*0272*/ 	.short	(.L_163 - .L_162)
	.align		4
.L_162:
        /*0274*/ 	.word	index@(_Z12SaveFields_2v)
        /*0278*/ 	.word	0x0000000e


	//----- nvinfo : EIATTR_FRAME_SIZE
	.align		4
.L_163:
        /*027c*/ 	.byte	0x04, 0x11
        /*027e*/ 	.short	(.L_165 - .L_164)
	.align		4
.L_164:
        /*0280*/ 	.word	index@(_Z12SaveFields_2v)
        /*0284*/ 	.word	0x00000000


	//----- nvinfo : EIATTR_REGCOUNT
	.align		4
.L_165:
        /*0288*/ 	.byte	0x04, 0x2f
        /*028a*/ 	.short	(.L_167 - .L_166)
	.align		4
.L_166:
        /*028c*/ 	.word	index@(_Z12SaveFields_3v)
        /*0290*/ 	.word	0x0000000e


	//----- nvinfo : EIATTR_FRAME_SIZE
	.align		4
.L_167:
        /*0294*/ 	.byte	0x04, 0x11
        /*0296*/ 	.short	(.L_169 - .L_168)
	.align		4
.L_168:
        /*0298*/ 	.word	index@(_Z12SaveFields_3v)
        /*029c*/ 	.word	0x00000000


	//----- nvinfo : EIATTR_REGCOUNT
	.align		4
.L_169:
        /*02a0*/ 	.byte	0x04, 0x2f
        /*02a2*/ 	.short	(.L_171 - .L_170)
	.align		4
.L_170:
        /*02a4*/ 	.word	index@(_Z12SaveFields_4v)
        /*02a8*/ 	.word	0x0000000e


	//----- nvinfo : EIATTR_FRAME_SIZE
	.align		4
.L_171:
        /*02ac*/ 	.byte	0x04, 0x11
        /*02ae*/ 	.short	(.L_173 - .L_172)
	.align		4
.L_172:
        /*02b0*/ 	.word	index@(_Z12SaveFields_4v)
        /*02b4*/ 	.word	0x00000000


	//----- nvinfo : EIATTR_REGCOUNT
	.align		4
.L_173:
        /*02b8*/ 	.byte	0x04, 0x2f
        /*02ba*/ 	.short	(.L_175 - .L_174)
	.align		4
.L_174:
        /*02bc*/ 	.word	index@(_Z12SaveFields_5v)
        /*02c0*/ 	.word	0x0000000e


	//----- nvinfo : EIATTR_FRAME_SIZE
	.align		4
.L_175:
        /*02c4*/ 	.byte	0x04, 0x11
        /*02c6*/ 	.short	(.L_177 - .L_176)
	.align		4
.L_176:
        /*02c8*/ 	.word	index@(_Z12SaveFields_5v)
        /*02cc*/ 	.word	0x00000000


	//----- nvinfo : EIATTR_MIN_STACK_SIZE
	.align		4
.L_177:
        /*02d0*/ 	.byte	0x04, 0x12
        /*02d2*/ 	.short	(.L_179 - .L_178)
	.align		4
.L_178:
        /*02d4*/ 	.word	index@(_Z12SaveFields_5v)
        /*02d8*/ 	.word	0x00000000


	//----- nvinfo : EIATTR_MIN_STACK_SIZE
	.align		4
.L_179:
        /*02dc*/ 	.byte	0x04, 0x12
        /*02de*/ 	.short	(.L_181 - .L_180)
	.align		4
.L_180:
        /*02e0*/ 	.word	index@(_Z12SaveFields_4v)
        /*02e4*/ 	.word	0x00000000


	//----- nvinfo : EIATTR_MIN_STACK_SIZE
	.align		4
.L_181:
        /*02e8*/ 	.byte	0x04, 0x12
        /*02ea*/ 	.short	(.L_183 - .L_182)
	.align		4
.L_182:
        /*02ec*/ 	.word	index@(_Z12SaveFields_3v)
        /*02f0*/ 	.word	0x00000000


	//----- nvinfo : EIATTR_MIN_STACK_SIZE
	.align		4
.L_183:
        /*02f4*/ 	.byte	0x04, 0x12
        /*02f6*/ 	.short	(.L_185 - .L_184)
	.align		4
.L_184:
        /*02f8*/ 	.word	index@(_Z12SaveFields_2v)
        /*02fc*/ 	.word	0x00000000


	//----- nvinfo : EIATTR_MIN_STACK_SIZE
	.align		4
.L_185:
        /*0300*/ 	.byte	0x04, 0x12
        /*0302*/ 	.short	(.L_187 - .L_186)
	.align		4
.L_186:
        /*0304*/ 	.word	index@(_Z12SaveFields_1v)
        /*0308*/ 	.word	0x00000000


	//----- nvinfo : EIATTR_MIN_STACK_SIZE
	.align		4
.L_187:
        /*030c*/ 	.byte	0x04, 0x12
        /*030e*/ 	.short	(.L_189 - .L_188)
	.align		4
.L_188:
        /*0310*/ 	.word	index@(_Z11SecondABC_3v)
        /*0314*/ 	.word	0x00000000


	//----- nvinfo : EIATTR_MIN_STACK_SIZE
	.align		4
.L_189:
        /*0318*/ 	.byte	0x04, 0x12
        /*031a*/ 	.short	(.L_191 - .L_190)
	.align		4
.L_190:
        /*031c*/ 	.word	index@(_Z11SecondABC_2v)
        /*0320*/ 	.word	0x00000000


	//----- nvinfo : EIATTR_MIN_STACK_SIZE
	.align		4
.L_191:
        /*0324*/ 	.byte	0x04, 0x12
        /*0326*/ 	.short	(.L_193 - .L_192)
	.align		4
.L_192:
        /*0328*/ 	.word	index@(_Z11SecondABC_1v)
        /*032c*/ 	.word	0x00000000


	//----- nvinfo : EIATTR_MIN_STACK_SIZE
	.align		4
.L_193:
        /*0330*/ 	.byte	0x04, 0x12
        /*0332*/ 	.short	(.L_195 - .L_194)
	.align		4
.L_194:
        /*0334*/ 	.word	index@(_Z8UpdateHzv)
        /*0338*/ 	.word	0x00000000


	//----- nvinfo : EIATTR_MIN_STACK_SIZE
	.align		4
.L_195:
        /*033c*/ 	.byte	0x04, 0x12
        /*033e*/ 	.short	(.L_197 - .L_196)
	.align		4
.L_196:
        /*0340*/ 	.word	index@(_Z8UpdateHyv)
        /*0344*/ 	.word	0x00000000


	//----- nvinfo : EIATTR_MIN_STACK_SIZE
	.align		4
.L_197:
        /*0348*/ 	.byte	0x04, 0x12
        /*034a*/ 	.short	(.L_199 - .L_198)
	.align		4
.L_198:
        /*034c*/ 	.word	index@(_Z8UpdateHxv)
        /*0350*/ 	.word	0x00000000


	//----- nvinfo : EIATTR_MIN_STACK_SIZE
	.align		4
.L_199:
        /*0354*/ 	.byte	0x04, 0x12
        /*0356*/ 	.short	(.L_201 - .L_200)
	.align		4
.L_200:
        /*0358*/ 	.word	index@(_Z16StoreFieldsYLIMYv)
        /*035c*/ 	.word	0x00000000


	//----- nvinfo : EIATTR_MIN_STACK_SIZE
	.align		4
.L_201:
        /*0360*/ 	.byte	0x04, 0x12
        /*0362*/ 	.short	(.L_203 - .L_202)
	.align		4
.L_202:
        /*0364*/ 	.word	index@(_Z8ABCYLIMYv)
        /*0368*/ 	.word	0x00000000


	//----- nvinfo : EIATTR_MIN_STACK_SIZE
	.align		4
.L_203:
        /*036c*/ 	.byte	0x04, 0x12
        /*036e*/ 	.short	(.L_205 - .L_204)
	.align		4
.L_204:
        /*0370*/ 	.word	index@(_Z13StoreFieldsY0v)
        /*0374*/ 	.word	0x00000000


	//----- nvinfo : EIATTR_MIN_STACK_SIZE
	.align		4
.L_205:
        /*0378*/ 	.byte	0x04, 0x12
        /*037a*/ 	.short	(.L_207 - .L_206)
	.align		4
.L_206:
        /*037c*/ 	.word	index@(_Z5ABCY0v)
        /*0380*/ 	.word	0x00000000


	//----- nvinfo : EIATTR_MIN_STACK_SIZE
	.align		4
.L_207:
        /*0384*/ 	.byte	0x04, 0x12
        /*0386*/ 	.short	(.L_209 - .L_208)
	.align		4
.L_208:
        /*0388*/ 	.word	index@(_Z8NoSourcev)
        /*038c*/ 	.word	0x00000000


	//----- nvinfo : EIATTR_MIN_STACK_SIZE
	.align		4
.L_209:
        /*0390*/ 	.byte	0x04, 0x12
        /*0392*/ 	.short	(.L_211 - .L_210)
	.align		4
.L_210:
        /*0394*/ 	.word	index@(_Z14GaussianSourcev)
        /*0398*/ 	.word	0x00000000


	//----- nvinfo : EIATTR_MIN_STACK_SIZE
	.align		4
.L_211:
        /*039c*/ 	.byte	0x04, 0x12
        /*039e*/ 	.short	(.L_213 - .L_212)
	.align		4
.L_212:
        /*03a0*/ 	.word	index@(_Z12PatchAntennav)
        /*03a4*/ 	.word	0x00000000


	//----- nvinfo : EIATTR_MIN_STACK_SIZE
	.align		4
.L_213:
        /*03a8*/ 	.byte	0x04, 0x12
        /*03aa*/ 	.short	(.L_215 - .L_214)
	.align		4
.L_214:
        /*03ac*/ 	.word	index@(_Z6uStripv)
        /*03b0*/ 	.word	0x00000000


	//----- nvinfo : EIATTR_MIN_STACK_SIZE
	.align		4
.L_215:
        /*03b4*/ 	.byte	0x04, 0x12
        /*03b6*/ 	.short	(.L_217 - .L_216)
	.align		4
.L_216:
        /*03b8*/ 	.word	index@(_Z11GroundPlanev)
        /*03bc*/ 	.word	0x00000000


	//----- nvinfo : EIATTR_MIN_STACK_SIZE
	.align		4
.L_217:
        /*03c0*/ 	.byte	0x04, 0x12
        /*03c2*/ 	.short	(.L_219 - .L_218)
	.align		4
.L_218:
        /*03c4*/ 	.word	index@(_Z14UpdateEzSourcePd)
        /*03c8*/ 	.word	0x00000000


	//----- nvinfo : EIATTR_MIN_STACK_SIZE
	.align		4
.L_219:
        /*03cc*/ 	.byte	0x04, 0x12
        /*03ce*/ 	.short	(.L_221 - .L_220)
	.align		4
.L_220:
        /*03d0*/ 	.word	index@(_Z8UpdateEzPd)
        /*03d4*/ 	.word	0x00000000


	//----- nvinfo : EIATTR_MIN_STACK_SIZE
	.align		4
.L_221:
        /*03d8*/ 	.byte	0x04, 0x12
        /*03da*/ 	.short	(.L_223 - .L_222)
	.align		4
.L_222:
        /*03dc*/ 	.word	index@(_Z8UpdateEyv)
        /*03e0*/ 	.word	0x00000000


	//----- nvinfo : EIATTR_MIN_STACK_SIZE
	.align		4
.L_223:
        /*03e4*/ 	.byte	0x04, 0x12
        /*03e6*/ 	.short	(.L_225 - .L_224)
	.align		4
.L_224:
        /*03e8*/ 	.word	index@(_Z14UpdateExSourcev)
        /*03ec*/ 	.word	0x00000000


	//----- nvinfo : EIATTR_MIN_STACK_SIZE
	.align		4
.L_225:
        /*03f0*/ 	.byte	0x04, 0x12
        /*03f2*/ 	.short	(.L_227 - .L_226)
	.align		4
.L_226:
        /*03f4*/ 	.word	index@(_Z8UpdateExv)
        /*03f8*/ 	.word	0x00000000


	//----- nvinfo : EIATTR_MIN_STACK_SIZE
	.align		4
.L_227:
        /*03fc*/ 	.byte	0x04, 0x12
        /*03fe*/ 	.short	(.L_229 - .L_228)
	.align		4
.L_228:
        /*0400*/ 	.word	index@(_Z14InitializeABCsv)
        /*0404*/ 	.word	0x00000000


	//----- nvinfo : EIATTR_MIN_STACK_SIZE
	.align		4
.L_229:
        /*0408*/ 	.byte	0x04, 0x12
        /*040a*/ 	.short	(.L_231 - .L_230)
	.align		4
.L_230:
        /*040c*/ 	.word	index@(_Z16InitializeFieldsv)
        /*0410*/ 	.word	0x00000000


	//----- nvinfo : EIATTR_MIN_STACK_SIZE
	.align		4
.L_231:
        /*0414*/ 	.byte	0x04, 0x12
        /*0416*/ 	.short	(.L_233 - .L_232)
	.align		4
.L_232:
        /*0418*/ 	.word	index@(_Z10ntimeplus1v)
        /*041c*/ 	.word	0x00000000


	//----- nvinfo : EIATTR_MIN_STACK_SIZE
	.align		4
.L_233:
        /*0420*/ 	.byte	0x04, 0x12
        /*0422*/ 	.short	(.L_235 - .L_234)
	.align		4
.L_234:
        /*0424*/ 	.word	index@(_Z14InitializeDatav)
        /*0428*/ 	.word	0x00000018
.L_235:


//--------------------- .nv.compat                --------------------------
	.section	.nv.compat,"",@"SHT_CUDA_COMPAT_INFO"
	.align	4
        /*0000*/ 	.byte	0x02, 0x09, 0x00, 0x00, 0x02, 0x02, 0x01, 0x00, 0x02, 0x05, 0x05, 0x00, 0x03, 0x07, 0x01, 0x01
        /*0010*/ 	.byte	0x02, 0x03, 0x00, 0x00, 0x02, 0x06, 0x01, 0x00, 0x04, 0x0b, 0x08, 0x00, 0x01, 0x00, 0x00, 0x00
        /*0020*/ 	.byte	0x00, 0x00, 0x00, 0x00


//--------------------- .nv.info._Z12SaveFields_5v --------------------------
	.section	.nv.info._Z12SaveFields_5v,"",@"SHT_CUDA_INFO"
	.sectionflags	@""
	.align	4


	//----- nvinfo : EIATTR_CUDA_API_VERSION
	.align		4
        /*0000*/ 	.byte	0x04, 0x37
        /*0002*/ 	.short	(.L_237 - .L_236)
.L_236:
        /*0004*/ 	.word	0x00000082


	//----- nvinfo : EIATTR_SPARSE_MMA_MASK
	.align		4
.L_237:
        /*0008*/ 	.byte	0x03, 0x50
        /*000a*/ 	.short	0x0000


	//----- nvinfo : EIATTR_MAXREG_COUNT
	.align		4
        /*000c*/ 	.byte	0x03, 0x1b
        /*000e*/ 	.short	0x00ff


	//----- nvinfo : EIATTR_MERCURY_ISA_VERSION
	.align		4
        /*0010*/ 	.byte	0x03, 0x5f
        /*0012*/ 	.short	0x0101


	//----- nvinfo : EIATTR_VRC_CTA_INIT_COUNT
	.align		4
        /*0014*/ 	.byte	0x02, 0x4a
	.zero		1
	.zero		1


	//----- nvinfo : EIATTR_EXIT_INSTR_OFFSETS
	.align		4
        /*0018*/ 	.byte	0x04, 0x1c
        /*001a*/ 	.short	(.L_239 - .L_238)


	//   ....[0]....
.L_238:
        /*001c*/ 	.word	0x000000b0


	//   ....[1]....
        /*0020*/ 	.word	0x000001d0


	//----- nvinfo : EIATTR_SW_WAR
	.align		4
.L_239:
        /*0024*/ 	.byte	0x04, 0x36
        /*0026*/ 	.short	(.L_241 - .L_240)
.L_240:
        /*0028*/ 	.word	0x00000008
.L_241:


//--------------------- .nv.info._Z12SaveFields_4v --------------------------
	.section	.nv.info._Z12SaveFields_4v,"",@"SHT_CUDA_INFO"
	.sectionflags	@""
	.align	4


	//----- nvinfo : EIATTR_CUDA_API_VERSION
	.align		4
        /*0000*/ 	.byte	0x04, 0x37
        /*0002*/ 	.short	(.L_243 - .L_242)
.L_242:
        /*0004*/ 	.word	0x00000082


	//----- nvinfo : EIATTR_SPARSE_MMA_MASK
	.align		4
.L_243:
        /*0008*/ 	.byte	0x03, 0x50
        /*000a*/ 	.short	0x0000


	//----- nvinfo : EIATTR_MAXREG_COUNT
	.align		4
        /*000c*/ 	.byte	0x03, 0x1b
        /*000e*/ 	.short	0x00ff


	//----- nvinfo : EIATTR_MERCURY_ISA_VERSION
	.align		4
        /*0010*/ 	.byte	0x03, 0x5f
        /*0012*/ 	.short	0x0101


	//----- nvinfo : EIATTR_VRC_CTA_INIT_COUNT
	.align		4
        /*0014*/ 	.byte	0x02, 0x4a
	.zero		1
	.zero		1


	//----- nvinfo : EIATTR_EXIT_INSTR_OFFSETS
	.align		4
        /*0018*/ 	.byte	0x04, 0x1c
        /*001a*/ 	.short	(.L_245 - .L_244)


	//   ....[0]....
.L_244:
        /*001c*/ 	.word	0x000000b0


	//   ....[1]....
        /*0020*/ 	.word	0x000001d0


	//----- nvinfo : EIATTR_SW_WAR
	.align		4
.L_245:
        /*0024*/ 	.byte	0x04, 0x36
        /*0026*/ 	.short	(.L_247 - .L_246)
.L_246:
        /*0028*/ 	.word	0x00000008
.L_247:


//--------------------- .nv.info._Z12SaveFields_3v --------------------------
	.section	.nv.info._Z12SaveFields_3v,"",@"SHT_CUDA_INFO"
	.sectionflags	@""
	.align	4


	//----- nvinfo : EIATTR_CUDA_API_VERSION
	.align		4
        /*0000*/ 	.byte	0x04, 0x37
        /*0002*/ 	.short	(.L_249 - .L_248)
.L_248:
        /*0004*/ 	.word	0x00000082


	//----- nvinfo : EIATTR_SPARSE_MMA_MASK
	.align		4
.L_249:
        /*0008*/ 	.byte	0x03, 0x50
        /*000a*/ 	.short	0x0000


	//----- nvinfo : EIATTR_MAXREG_COUNT
	.align		4
        /*000c*/ 	.byte	0x03, 0x1b
        /*000e*/ 	.short	0x00ff


	//----- nvinfo : EIATTR_MERCURY_ISA_VERSION
	.align		4
        /*0010*/ 	.byte	0x03, 0x5f
        /*0012*/ 	.short	0x0101


	//----- nvinfo : EIATTR_VRC_CTA_INIT_COUNT
	.align		4
        /*0014*/ 	.byte	0x02, 0x4a
	.zero		1
	.zero		1


	//----- nvinfo : EIATTR_EXIT_INSTR_OFFSETS
	.align		4
        /*0018*/ 	.byte	0x04, 0x1c
        /*001a*/ 	.short	(.L_251 - .L_250)


	//   ....[0]....
.L_250:
        /*001c*/ 	.word	0x000000b0


	//   ....[1]....
        /*0020*/ 	.word	0x000001d0


	//----- nvinfo : EIATTR_SW_WAR
	.align		4
.L_251:
        /*0024*/ 	.byte	0x04, 0x36
        /*0026*/ 	.short	(.L_253 - .L_252)
.L_252:
        /*0028*/ 	.word	0x00000008
.L_253:


//--------------------- .nv.info._Z12SaveFields_2v --------------------------
	.section	.nv.info._Z12SaveFields_2v,"",@"SHT_CUDA_INFO"
	.sectionflags	@""
	.align	4


	//----- nvinfo : EIATTR_CUDA_API_VERSION
	.align		4
        /*0000*/ 	.byte	0x04, 0x37
        /*0002*/ 	.short	(.L_255 - .L_254)
.L_254:
        /*0004*/ 	.word	0x00000082


	//----- nvinfo : EIATTR_SPARSE_MMA_MASK
	.align		4
.L_255:
        /*0008*/ 	.byte	0x03, 0x50
        /*000a*/ 	.short	0x0000


	//----- nvinfo : EIATTR_MAXREG_COUNT
	.align		4
        /*000c*/ 	.byte	0x03, 0x1b
        /*000e*/ 	.short	0x00ff


	//----- nvinfo : EIATTR_MERCURY_ISA_VERSION
	.align		4
        /*0010*/ 	.byte	0x03, 0x5f
        /*0012*/ 	.short	0x0101


	//----- nvinfo : EIATTR_VRC_CTA_INIT_COUNT
	.align		4
        /*0014*/ 	.byte	0x02, 0x4a
	.zero		1
	.zero		1


	//----- nvinfo : EIATTR_EXIT_INSTR_OFFSETS
	.align		4
        /*0018*/ 	.byte	0x04, 0x1c
        /*001a*/ 	.short	(.L_257 - .L_256)


	//   ....[0]....
.L_256:
        /*001c*/ 	.word	0x000000b0


	//   ....[1]....
        /*0020*/ 	.word	0x000001d0


	//----- nvinfo : EIATTR_SW_WAR
	.align		4
.L_257:
        /*0024*/ 	.byte	0x04, 0x36
        /*0026*/ 	.short	(.L_259 - .L_258)
.L_258:
        /*0028*/ 	.word	0x00000008
.L_259:


//--------------------- .nv.info._Z12SaveFields_1v --------------------------
	.section	.nv.info._Z12SaveFields_1v,"",@"SHT_CUDA_INFO"
	.sectionflags	@""
	.align	4


	//----- nvinfo : EIATTR_CUDA_API_VERSION
	.align		4
        /*0000*/ 	.byte	0x04, 0x37
        /*0002*/ 	.short	(.L_261 - .L_260)
.L_260:
        /*0004*/ 	.word	0x00000082


	//----- nvinfo : EIATTR_SPARSE_MMA_MASK
	.align		4
.L_261:
        /*0008*/ 	.byte	0x03, 0x50
        /*000a*/ 	.short	0x0000


	//----- nvinfo : EIATTR_MAXREG_COUNT
	.align		4
        /*000c*/ 	.byte	0x03, 0x1b
        /*000e*/ 	.short	0x00ff


	//----- nvinfo : EIATTR_MERCURY_ISA_VERSION
	.align		4
        /*0010*/ 	.byte	0x03, 0x5f
        /*0012*/ 	.short	0x0101


	//----- nvinfo : EIATTR_VRC_CTA_INIT_COUNT
	.align		4
        /*0014*/ 	.byte	0x02, 0x4a
	.zero		1
	.zero		1


	//----- nvinfo : EIATTR_EXIT_INSTR_OFFSETS
	.align		4
        /*0018*/ 	.byte	0x04, 0x1c
        /*001a*/ 	.short	(.L_263 - .L_262)


	//   ....[0]....
.L_262:
        /*001c*/ 	.word	0x000000b0


	//   ....[1]....
        /*0020*/ 	.word	0x000001d0


	//----- nvinfo : EIATTR_SW_WAR
	.align		4
.L_263:
        /*0024*/ 	.byte	0x04, 0x36
        /*0026*/ 	.short	(.L_265 - .L_264)
.L_264:
        /*0028*/ 	.word	0x00000008
.L_265:


//--------------------- .nv.info._Z11SecondABC_3v --------------------------
	.section	.nv.info._Z11SecondABC_3v,"",@"SHT_CUDA_INFO"
	.sectionflags	@""
	.align	4


	//----- nvinfo : EIATTR_CUDA_API_VERSION
	.align		4
        /*0000*/ 	.byte	0x04, 0x37
        /*0002*/ 	.short	(.L_267 - .L_266)
.L_266:
        /*0004*/ 	.word	0x00000082


	//----- nvinfo : EIATTR_SPARSE_MMA_MASK
	.align		4
.L_267:
        /*0008*/ 	.byte	0x03, 0x50
        /*000a*/ 	.short	0x0000


	//----- nvinfo : EIATTR_MAXREG_COUNT
	.align		4
        /*000c*/ 	.byte	0x03, 0x1b
        /*000e*/ 	.short	0x00ff


	//----- nvinfo : EIATTR_MERCURY_ISA_VERSION
	.align		4
        /*0010*/ 	.byte	0x03, 0x5f
        /*0012*/ 	.short	0x0101


	//----- nvinfo : EIATTR_VRC_CTA_INIT_COUNT
	.align		4
        /*0014*/ 	.byte	0x02, 0x4a
	.zero		1
	.zero		1


	//----- nvinfo : EIATTR_EXIT_INSTR_OFFSETS
	.align		4
        /*0018*/ 	.byte	0x04, 0x1c
        /*001a*/ 	.short	(.L_269 - .L_268)


	//   ....[0]....
.L_268:
        /*001c*/ 	.word	0x000000b0


	//   ....[1]....
        /*0020*/ 	.word	0x00000270


	//----- nvinfo : EIATTR_SW_WAR
	.align		4
.L_269:
        /*0024*/ 	.byte	0x04, 0x36
        /*0026*/ 	.short	(.L_271 - .L_270)
.L_270:
        /*0028*/ 	.word	0x00000008
.L_271:


//--------------------- .nv.info._Z11SecondABC_2v --------------------------
	.section	.nv.info._Z11SecondABC_2v,"",@"SHT_CUDA_INFO"
	.sectionflags	@""
	.align	4


	//----- nvinfo : EIATTR_CUDA_API_VERSION
	.align		4
        /*0000*/ 	.byte	0x04, 0x37
        /*0002*/ 	.short	(.L_273 - .L_272)
.L_272:
        /*0004*/ 	.word	0x00000082


	//----- nvinfo : EIATTR_SPARSE_MMA_MASK
	.align		4
.L_273:
        /*0008*/ 	.byte	0x03, 0x50
        /*000a*/ 	.short	0x0000


	//----- nvinfo : EIATTR_MAXREG_COUNT
	.align		4
        /*000c*/ 	.byte	0x03, 0x1b
        /*000e*/ 	.short	0x00ff


	//----- nvinfo : EIATTR_MERCURY_ISA_VERSION
	.align		4
        /*0010*/ 	.byte	0x03, 0x5f
        /*0012*/ 	.short	0x0101


	//----- nvinfo : EIATTR_VRC_CTA_INIT_COUNT
	.align		4
        /*0014*/ 	.byte	0x02, 0x4a
	.zero		1
	.zero		1


	//----- nvinfo : EIATTR_EXIT_INSTR_OFFSETS
	.align		4
        /*0018*/ 	.byte	0x04, 0x1c
        /*001a*/ 	.short	(.L_275 - .L_274)


	//   ....[0]....
.L_274:
        /*001c*/ 	.word	0x000000b0


	//   ....[1]....
        /*0020*/ 	.word	0x00000290


	//   ....[2]....
        /*0024*/ 	.word	0x00000440


	//   ....[3]....
        /*0028*/ 	.word	0x000005f0


	//----- nvinfo : EIATTR_CRS_STACK_SIZE
	.align		4
.L_275:
        /*002c*/ 	.byte	0x04, 0x1e
        /*002e*/ 	.short	(.L_277 - .L_276)
.L_276:
        /*0030*/ 	.word	0x00000000


	//----- nvinfo : EIATTR_SW_WAR
	.align		4
.L_277:
        /*0034*/ 	.byte	0x04, 0x36
        /*0036*/ 	.short	(.L_279 - .L_278)
.L_278:
        /*0038*/ 	.word	0x00000008
.L_279:


//--------------------- .nv.info._Z11SecondABC_1v --------------------------
	.section	.nv.info._Z11SecondABC_1v,"",@"SHT_CUDA_INFO"
	.sectionflags	@""
	.align	4


	//----- nvinfo : EIATTR_CUDA_API_VERSION
	.align		4
        /*0000*/ 	.byte	0x04, 0x37
        /*0002*/ 	.short	(.L_281 - .L_280)
.L_280:
        /*0004*/ 	.word	0x00000082


	//----- nvinfo : EIATTR_SPARSE_MMA_MASK
	.align		4
.L_281:
        /*0008*/ 	.byte	0x03, 0x50
        /*000a*/ 	.short	0x0000


	//----- nvinfo : EIATTR_MAXREG_COUNT
	.align		4
        /*000c*/ 	.byte	0x03, 0x1b
        /*000e*/ 	.short	0x00ff


	//----- nvinfo : EIATTR_MERCURY_ISA_VERSION
	.align		4
        /*0010*/ 	.byte	0x03, 0x5f
        /*0012*/ 	.short	0x0101


	//----- nvinfo : EIATTR_VRC_CTA_INIT_COUNT
	.align		4
        /*0014*/ 	.byte	0x02, 0x4a
	.zero		1
	.zero		1


	//----- nvinfo : EIATTR_EXIT_INSTR_OFFSETS
	.align		4
        /*0018*/ 	.byte	0x04, 0x1c
        /*001a*/ 	.short	(.L_283 - .L_282)


	//   ....[0]....
.L_282:
        /*001c*/ 	.word	0x000000b0


	//   ....[1]....
        /*0020*/ 	.word	0x00000290


	//   ....[2]....
        /*0024*/ 	.word	0x00000440


	//   ....[3]....
        /*0028*/ 	.word	0x000005f0


	//----- nvinfo : EIATTR_CRS_STACK_SIZE
	.align		4
.L_283:
        /*002c*/ 	.byte	0x04, 0x1e
        /*002e*/ 	.short	(.L_285 - .L_284)
.L_284:
        /*0030*/ 	.word	0x00000000


	//----- nvinfo : EIATTR_SW_WAR
	.align		4
.L_285:
        /*0034*/ 	.byte	0x04, 0x36
        /*0036*/ 	.short	(.L_287 - .L_286)
.L_286:
        /*0038*/ 	.word	0x00000008
.L_287:


//--------------------- .nv.info._Z8UpdateHzv     --------------------------
	.section	.nv.info._Z8UpdateHzv,"",@"SHT_CUDA_INFO"
	.sectionflags	@""
	.align	4


	//----- nvinfo : EIATTR_CUDA_API_VERSION
	.align		4
        /*0000*/ 	.byte	0x04, 0x37
        /*0002*/ 	.short	(.L_289 - .L_288)
.L_288:
        /*0004*/ 	.word	0x00000082


	//----- nvinfo : EIATTR_SPARSE_MMA_MASK
	.align		4
.L_289:
        /*0008*/ 	.byte	0x03, 0x50
        /*000a*/ 	.short	0x0000


	//----- nvinfo : EIATTR_MAXREG_COUNT
	.align		4
        /*000c*/ 	.byte	0x03, 0x1b
        /*000e*/ 	.short	0x00ff


	//----- nvinfo : EIATTR_MERCURY_ISA_VERSION
	.align		4
        /*0010*/ 	.byte	0x03, 0x5f
        /*0012*/ 	.short	0x0101


	//----- nvinfo : EIATTR_VRC_CTA_INIT_COUNT
	.align		4
        /*0014*/ 	.byte	0x02, 0x4a
	.zero		1
	.zero		1


	//----- nvinfo : EIATTR_EXIT_INSTR_OFFSETS
	.align		4
        /*0018*/ 	.byte	0x04, 0x1c
        /*001a*/ 	.short	(.L_291 - .L_290)


	//   ....[0]....
.L_290:
        /*001c*/ 	.word	0x00000100


	//   ....[1]....
        /*0020*/ 	.word	0x000002d0


	//----- nvinfo : EIATTR_SW_WAR
	.align		4
.L_291:
        /*0024*/ 	.byte	0x04, 0x36
        /*0026*/ 	.short	(.L_293 - .L_292)
.L_292:
        /*0028*/ 	.word	0x00000008
.L_293:


//--------------------- .nv.info._Z8UpdateHyv     --------------------------
	.section	.nv.info._Z8UpdateHyv,"",@"SHT_CUDA_INFO"
	.sectionflags	@""
	.align	4


	//----- nvinfo : EIATTR_CUDA_API_VERSION
	.align		4
        /*0000*/ 	.byte	0x04, 0x37
        /*0002*/ 	.short	(.L_295 - .L_294)
.L_294:
        /*0004*/ 	.word	0x00000082


	//----- nvinfo : EIATTR_SPARSE_MMA_MASK
	.align		4
.L_295:
        /*0008*/ 	.byte	0x03, 0x50
        /*000a*/ 	.short	0x0000


	//----- nvinfo : EIATTR_MAXREG_COUNT
	.align		4
        /*000c*/ 	.byte	0x03, 0x1b
        /*000e*/ 	.short	0x00ff


	//----- nvinfo : EIATTR_MERCURY_ISA_VERSION
	.align		4
        /*0010*/ 	.byte	0x03, 0x5f
        /*0012*/ 	.short	0x0101


	//----- nvinfo : EIATTR_VRC_CTA_INIT_COUNT
	.align		4
        /*0014*/ 	.byte	0x02, 0x4a
	.zero		1
	.zero		1


	//----- nvinfo : EIATTR_EXIT_INSTR_OFFSETS
	.align		4
        /*0018*/ 	.byte	0x04, 0x1c
        /*001a*/ 	.short	(.L_297 - .L_296)


	//   ....[0]....
.L_296:
        /*001c*/ 	.word	0x00000100


	//   ....[1]....
        /*0020*/ 	.word	0x000002d0


	//----- nvinfo : EIATTR_SW_WAR
	.align		4
.L_297:
        /*0024*/ 	.byte	0x04, 0x36
        /*0026*/ 	.short	(.L_299 - .L_298)
.L_298:
        /*0028*/ 	.word	0x00000008
.L_299:


//--------------------- .nv.info._Z8UpdateHxv     --------------------------
	.section	.nv.info._Z8UpdateHxv,"",@"SHT_CUDA_INFO"
	.sectionflags	@""
	.align	4


	//----- nvinfo : EIATTR_CUDA_API_VERSION
	.align		4
        /*0000*/ 	.byte	0x04, 0x37
        /*0002*/ 	.short	(.L_301 - .L_300)
.L_300:
        /*0004*/ 	.word	0x00000082


	//----- nvinfo : EIATTR_SPARSE_MMA_MASK
	.align		4
.L_301:
        /*0008*/ 	.byte	0x03, 0x50
        /*000a*/ 	.short	0x0000


	//----- nvinfo : EIATTR_MAXREG_COUNT
	.align		4
        /*000c*/ 	.byte	0x03, 0x1b
        /*000e*/ 	.short	0x00ff


	//----- nvinfo : EIATTR_MERCURY_ISA_VERSION
	.align		4
        /*0010*/ 	.byte	0x03, 0x5f
        /*0012*/ 	.short	0x0101


	//----- nvinfo : EIATTR_VRC_CTA_INIT_COUNT
	.align		4
        /*0014*/ 	.byte	0x02, 0x4a
	.zero		1
	.zero		1


	//----- nvinfo : EIATTR_EXIT_INSTR_OFFSETS
	.align		4
        /*0018*/ 	.byte	0x04, 0x1c
        /*001a*/ 	.short	(.L_303 - .L_302)


	//   ....[0]....
.L_302:
        /*001c*/ 	.word	0x00000100


	//   ....[1]....
        /*0020*/ 	.word	0x000002d0


	//----- nvinfo : EIATTR_SW_WAR
	.align		4
.L_303:
        /*0024*/ 	.byte	0x04, 0x36
        /*0026*/ 	.short	(.L_305 - .L_304)
.L_304:
        /*0028*/ 	.word	0x00000008
.L_305:


//--------------------- .nv.info._Z16StoreFieldsYLIMYv --------------------------
	.section	.nv.info._Z16StoreFieldsYLIMYv,"",@"SHT_CUDA_INFO"
	.sectionflags	@""
	.align	4


	//----- nvinfo : EIATTR_CUDA_API_VERSION
	.align		4
        /*0000*/ 	.byte	0x04, 0x37
        /*0002*/ 	.short	(.L_307 - .L_306)
.L_306:
        /*0004*/ 	.word	0x00000082


	//----- nvinfo : EIATTR_SPARSE_MMA_MASK
	.align		4
.L_307:
        /*0008*/ 	.byte	0x03, 0x50
        /*000a*/ 	.short	0x0000


	//----- nvinfo : EIATTR_MAXREG_COUNT
	.align		4
        /*000c*/ 	.byte	0x03, 0x1b
        /*000e*/ 	.short	0x00ff


	//----- nvinfo : EIATTR_MERCURY_ISA_VERSION
	.align		4
        /*0010*/ 	.byte	0x03, 0x5f
        /*0012*/ 	.short	0x0101


	//----- nvinfo : EIATTR_VRC_CTA_INIT_COUNT
	.align		4
        /*0014*/ 	.byte	0x02, 0x4a
	.zero		1
	.zero		1


	//----- nvinfo : EIATTR_EXIT_INSTR_OFFSETS
	.align		4
        /*0018*/ 	.byte	0x04, 0x1c
        /*001a*/ 	.short	(.L_309 - .L_308)


	//   ....[0]....
.L_308:
        /*001c*/ 	.word	0x000000b0


	//   ....[1]....
        /*0020*/ 	.word	0x000001d0


	//----- nvinfo : EIATTR_SW_WAR
	.align		4
.L_309:
        /*0024*/ 	.byte	0x04, 0x36
        /*0026*/ 	.short	(.L_311 - .L_310)
.L_310:
        /*0028*/ 	.word	0x00000008
.L_311:


//--------------------- .nv.info._Z8ABCYLIMYv     --------------------------
	.section	.nv.info._Z8ABCYLIMYv,"",@"SHT_CUDA_INFO"
	.sectionflags	@""
	.align	4


	//----- nvinfo : EIATTR_CUDA_API_VERSION
	.align		4
        /*0000*/ 	.byte	0x04, 0x37
        /*0002*/ 	.short	(.L_313 - .L_312)
.L_312:
        /*0004*/ 	.word	0x00000082


	//----- nvinfo : EIATTR_SPARSE_MMA_MASK
	.align		4
.L_313:
        /*0008*/ 	.byte	0x03, 0x50
        /*000a*/ 	.short	0x0000


	//----- nvinfo : EIATTR_MAXREG_COUNT
	.align		4
        /*000c*/ 	.byte	0x03, 0x1b
        /*000e*/ 	.short	0x00ff


	//----- nvinfo : EIATTR_MERCURY_ISA_VERSION
	.align		4
        /*0010*/ 	.byte	0x03, 0x5f
        /*0012*/ 	.short	0x0101


	//----- nvinfo : EIATTR_VRC_CTA_INIT_COUNT
	.align		4
        /*0014*/ 	.byte	0x02, 0x4a
	.zero		1
	.zero		1


	//----- nvinfo : EIATTR_EXIT_INSTR_OFFSETS
	.align		4
        /*0018*/ 	.byte	0x04, 0x1c
        /*001a*/ 	.short	(.L_315 - .L_314)


	//   ....[0]....
.L_314:
        /*001c*/ 	.word	0x000000b0


	//   ....[1]....
        /*0020*/ 	.word	0x00000290


	//   ....[2]....
        /*0024*/ 	.word	0x00000440


	//   ....[3]....
        /*0028*/ 	.word	0x000005f0


	//----- nvinfo : EIATTR_CRS_STACK_SIZE
	.align		4
.L_315:
        /*002c*/ 	.byte	0x04, 0x1e
        /*002e*/ 	.short	(.L_317 - .L_316)
.L_316:
        /*0030*/ 	.word	0x00000000


	//----- nvinfo : EIATTR_SW_WAR
	.align		4
.L_317:
        /*0034*/ 	.byte	0x04, 0x36
        /*0036*/ 	.short	(.L_319 - .L_318)
.L_318:
        /*0038*/ 	.word	0x00000008
.L_319:


//--------------------- .nv.info._Z13StoreFieldsY0v --------------------------
	.section	.nv.info._Z13StoreFieldsY0v,"",@"SHT_CUDA_INFO"
	.sectionflags	@""
	.align	4


	//----- nvinfo : EIATTR_CUDA_API_VERSION
	.align		4
        /*0000*/ 	.byte	0x04, 0x37
        /*0002*/ 	.short	(.L_321 - .L_320)
.L_320:
        /*0004*/ 	.word	0x00000082


	//----- nvinfo : EIATTR_SPARSE_MMA_MASK
	.align		4
.L_321:
        /*0008*/ 	.byte	0x03, 0x50
        /*000a*/ 	.short	0x0000


	//----- nvinfo : EIATTR_MAXREG_COUNT
	.align		4
        /*000c*/ 	.byte	0x03, 0x1b
        /*000e*/ 	.short	0x00ff


	//----- nvinfo : EIATTR_MERCURY_ISA_VERSION
	.align		4
        /*0010*/ 	.byte	0x03, 0x5f
        /*0012*/ 	.short	0x0101


	//----- nvinfo : EIATTR_VRC_CTA_INIT_COUNT
	.align		4
        /*0014*/ 	.byte	0x02, 0x4a
	.zero		1
	.zero		1


	//----- nvinfo : EIATTR_EXIT_INSTR_OFFSETS
	.align		4
        /*0018*/ 	.byte	0x04, 0x1c
        /*001a*/ 	.short	(.L_323 - .L_322)


	//   ....[0]....
.L_322:
        /*001c*/ 	.word	0x000000b0


	//   ....[1]....
        /*0020*/ 	.word	0x000001d0


	//----- nvinfo : EIATTR_SW_WAR
	.align		4
.L_323:
        /*0024*/ 	.byte	0x04, 0x36
        /*0026*/ 	.short	(.L_325 - .L_324)
.L_324:
        /*0028*/ 	.word	0x00000008
.L_325:


//--------------------- .nv.info._Z5ABCY0v        --------------------------
	.section	.nv.info._Z5ABCY0v,"",@"SHT_CUDA_INFO"
	.sectionflags	@""
	.align	4


	//----- nvinfo : EIATTR_CUDA_API_VERSION
	.align		4
        /*0000*/ 	.byte	0x04, 0x37
        /*0002*/ 	.short	(.L_327 - .L_326)
.L_326:
        /*0004*/ 	.word	0x00000082


	//----- nvinfo : EIATTR_SPARSE_MMA_MASK
	.align		4
.L_327:
        /*0008*/ 	.byte	0x03, 0x50
        /*000a*/ 	.short	0x0000


	//----- nvinfo : EIATTR_MAXREG_COUNT
	.align		4
        /*000c*/ 	.byte	0x03, 0x1b
        /*000e*/ 	.short	0x00ff


	//----- nvinfo : EIATTR_MERCURY_ISA_VERSION
	.align		4
        /*0010*/ 	.byte	0x03, 0x5f
        /*0012*/ 	.short	0x0101


	//----- nvinfo : EIATTR_VRC_CTA_INIT_COUNT
	.align		4
        /*0014*/ 	.byte	0x02, 0x4a
	.zero		1
	.zero		1


	//----- nvinfo : EIATTR_EXIT_INSTR_OFFSETS
	.align		4
        /*0018*/ 	.byte	0x04, 0x1c
        /*001a*/ 	.short	(.L_329 - .L_328)


	//   ....[0]....
.L_328:
        /*001c*/ 	.word	0x000000b0


	//   ....[1]....
        /*0020*/ 	.word	0x00000290


	//   ....[2]....
        /*0024*/ 	.word	0x00000440


	//   ....[3]....
        /*0028*/ 	.word	0x000005f0


	//----- nvinfo : EIATTR_CRS_STACK_SIZE
	.align		4
.L_329:
        /*002c*/ 	.byte	0x04, 0x1e
        /*002e*/ 	.short	(.L_331 - .L_330)
.L_330:
        /*0030*/ 	.word	0x00000000


	//----- nvinfo : EIATTR_SW_WAR
	.align		4
.L_331:
        /*0034*/ 	.byte	0x04, 0x36
        /*0036*/ 	.short	(.L_333 - .L_332)
.L_332:
        /*0038*/ 	.word	0x00000008
.L_333:


//--------------------- .nv.info._Z8NoSourcev     --------------------------
	.section	.nv.info._Z8NoSourcev,"",@"SHT_CUDA_INFO"
	.sectionflags	@""
	.align	4


	//----- nvinfo : EIATTR_CUDA_API_VERSION
	.align		4
        /*0000*/ 	.byte	0x04, 0x37
        /*0002*/ 	.short	(.L_335 - .L_334)
.L_334:
        /*0004*/ 	.word	0x00000082


	//----- nvinfo : EIATTR_SPARSE_MMA_MASK
	.align		4
.L_335:
        /*0008*/ 	.byte	0x03, 0x50
        /*000a*/ 	.short	0x0000


	//----- nvinfo : EIATTR_MAXREG_COUNT
	.align		4
        /*000c*/ 	.byte	0x03, 0x1b
        /*000e*/ 	.short	0x00ff


	//----- nvinfo : EIATTR_MERCURY_ISA_VERSION
	.align		4
        /*0010*/ 	.byte	0x03, 0x5f
        /*0012*/ 	.short	0x0101


	//----- nvinfo : EIATTR_VRC_CTA_INIT_COUNT
	.align		4
        /*0014*/ 	.byte	0x02, 0x4a
	.zero		1
	.zero		1


	//----- nvinfo : EIATTR_EXIT_INSTR_OFFSETS
	.align		4
        /*0018*/ 	.byte	0x04, 0x1c
        /*001a*/ 	.short	(.L_337 - .L_336)


	//   ....[0]....
.L_336:
        /*001c*/ 	.word	0x000000f0


	//----- nvinfo : EIATTR_SW_WAR
	.align		4
.L_337:
        /*0020*/ 	.byte	0x04, 0x36
        /*0022*/ 	.short	(.L_339 - .L_338)
.L_338:
        /*0024*/ 	.word	0x00000008
.L_339:


//--------------------- .nv.info._Z14GaussianSourcev --------------------------
	.section	.nv.info._Z14GaussianSourcev,"",@"SHT_CUDA_INFO"
	.sectionflags	@""
	.align	4


	//----- nvinfo : EIATTR_CUDA_API_VERSION
	.align		4
        /*0000*/ 	.byte	0x04, 0x37
        /*0002*/ 	.short	(.L_341 - .L_340)
.L_340:
        /*0004*/ 	.word	0x00000082


	//----- nvinfo : EIATTR_SPARSE_MMA_MASK
	.align		4
.L_341:
        /*0008*/ 	.byte	0x03, 0x50
        /*000a*/ 	.short	0x0000


	//----- nvinfo : EIATTR_MAXREG_COUNT
	.align		4
        /*000c*/ 	.byte	0x03, 0x1b
        /*000e*/ 	.short	0x00ff


	//----- nvinfo : EIATTR_MERCURY_ISA_VERSION
	.align		4
        /*0010*/ 	.byte	0x03, 0x5f
        /*0012*/ 	.short	0x0101


	//----- nvinfo : EIATTR_VRC_CTA_INIT_COUNT
	.align		4
        /*0014*/ 	.byte	0x02, 0x4a
	.zero		1
	.zero		1


	//----- nvinfo : EIATTR_EXIT_INSTR_OFFSETS
	.align		4
        /*0018*/ 	.byte	0x04, 0x1c
        /*001a*/ 	.short	(.L_343 - .L_342)


	//   ....[0]....
.L_342:
        /*001c*/ 	.word	0x00000690


	//----- nvinfo : EIATTR_CRS_STACK_SIZE
	.align		4
.L_343:
        /*0020*/ 	.byte	0x04, 0x1e
        /*0022*/ 	.short	(.L_345 - .L_344)
.L_344:
        /*0024*/ 	.word	0x00000000


	//----- nvinfo : EIATTR_SW_WAR
	.align		4
.L_345:
        /*0028*/ 	.byte	0x04, 0x36
        /*002a*/ 	.short	(.L_347 - .L_346)
.L_346:
        /*002c*/ 	.word	0x00000008
.L_347:


//--------------------- .nv.info._Z12PatchAntennav --------------------------
	.section	.nv.info._Z12PatchAntennav,"",@"SHT_CUDA_INFO"
	.sectionflags	@""
	.align	4


	//----- nvinfo : EIATTR_CUDA_API_VERSION
	.align		4
        /*0000*/ 	.byte	0x04, 0x37
        /*0002*/ 	.short	(.L_349 - .L_348)
.L_348:
        /*0004*/ 	.word	0x00000082


	//----- nvinfo : EIATTR_SPARSE_MMA_MASK
	.align		4
.L_349:
        /*0008*/ 	.byte	0x03, 0x50
        /*000a*/ 	.short	0x0000


	//----- nvinfo : EIATTR_MAXREG_COUNT
	.align		4
        /*000c*/ 	.byte	0x03, 0x1b
        /*000e*/ 	.short	0x00ff


	//----- nvinfo : EIATTR_MERCURY_ISA_VERSION
	.align		4
        /*0010*/ 	.byte	0x03, 0x5f
        /*0012*/ 	.short	0x0101


	//----- nvinfo : EIATTR_VRC_CTA_INIT_COUNT
	.align		4
        /*0014*/ 	.byte	0x02, 0x4a
	.zero		1
	.zero		1


	//----- nvinfo : EIATTR_EXIT_INSTR_OFFSETS
	.align		4
        /*0018*/ 	.byte	0x04, 0x1c
        /*001a*/ 	.short	(.L_351 - .L_350)


	//   ....[0]....
.L_350:
        /*001c*/ 	.word	0x000001d0


	//   ....[1]....
        /*0020*/ 	.word	0x00000210


	//----- nvinfo : EIATTR_SW_WAR
	.align		4
.L_351:
        /*0024*/ 	.byte	0x04, 0x36
        /*0026*/ 	.short	(.L_353 - .L_352)
.L_352:
        /*0028*/ 	.word	0x00000008
.L_353:


//--------------------- .nv.info._Z6uStripv       --------------------------
	.section	.nv.info._Z6uStripv,"",@"SHT_CUDA_INFO"
	.sectionflags	@""
	.align	4


	//----- nvinfo : EIATTR_CUDA_API_VERSION
	.align		4
        /*0000*/ 	.byte	0x04, 0x37
        /*0002*/ 	.short	(.L_355 - .L_354)
.L_354:
        /*0004*/ 	.word	0x00000082


	//----- nvinfo : EIATTR_SPARSE_MMA_MASK
	.align		4
.L_355:
        /*0008*/ 	.byte	0x03, 0x50
        /*000a*/ 	.short	0x0000


	//----- nvinfo : EIATTR_MAXREG_COUNT
	.align		4
        /*000c*/ 	.byte	0x03, 0x1b
        /*000e*/ 	.short	0x00ff


	//----- nvinfo : EIATTR_MERCURY_ISA_VERSION
	.align		4
        /*0010*/ 	.byte	0x03, 0x5f
        /*0012*/ 	.short	0x0101


	//----- nvinfo : EIATTR_VRC_CTA_INIT_COUNT
	.align		4
        /*0014*/ 	.byte	0x02, 0x4a
	.zero		1
	.zero		1


	//----- nvinfo : EIATTR_EXIT_INSTR_OFFSETS
	.align		4
        /*0018*/ 	.byte	0x04, 0x1c
        /*001a*/ 	.short	(.L_357 - .L_356)


	//   ....[0]....
.L_356:
        /*001c*/ 	.word	0x000000c0


	//   ....[1]....
        /*0020*/ 	.word	0x00000170


	//----- nvinfo : EIATTR_SW_WAR
	.align		4
.L_357:
        /*0024*/ 	.byte	0x04, 0x36
        /*0026*/ 	.short	(.L_359 - .L_358)
.L_358:
        /*0028*/ 	.word	0x00000008
.L_359:


//--------------------- .nv.info._Z11GroundPlanev --------------------------
	.section	.nv.info._Z11GroundPlanev,"",@"SHT_CUDA_INFO"
	.sectionflags	@""
	.align	4


	//----- nvinfo : EIATTR_CUDA_API_VERSION
	.align		4
        /*0000*/ 	.byte	0x04, 0x37
        /*0002*/ 	.short	(.L_361 - .L_360)
.L_360:
        /*0004*/ 	.word	0x00000082


	//----- nvinfo : EIATTR_SPARSE_MMA_MASK
	.align		4
.L_361:
        /*0008*/ 	.byte	0x03, 0x50
        /*000a*/ 	.short	0x0000


	//----- nvinfo : EIATTR_MAXREG_COUNT
	.align		4
        /*000c*/ 	.byte	0x03, 0x1b
        /*000e*/ 	.short	0x00ff


	//----- nvinfo : EIATTR_MERCURY_ISA_VERSION
	.align		4
        /*0010*/ 	.byte	0x03, 0x5f
        /*0012*/ 	.short	0x0101


	//----- nvinfo : EIATTR_VRC_CTA_INIT_COUNT
	.align		4
        /*0014*/ 	.byte	0x02, 0x4a
	.zero		1
	.zero		1


	//----- nvinfo : EIATTR_EXIT_INSTR_OFFSETS
	.align		4
        /*0018*/ 	.byte	0x04, 0x1c
        /*001a*/ 	.short	(.L_363 - .L_362)


	//   ....[0]....
.L_362:
        /*001c*/ 	.word	0x000000b0


	//   ....[1]....
        /*0020*/ 	.word	0x00000150


	//----- nvinfo : EIATTR_SW_WAR
	.align		4
.L_363:
        /*0024*/ 	.byte	0x04, 0x36
        /*0026*/ 	.short	(.L_365 - .L_364)
.L_364:
        /*0028*/ 	.word	0x00000008
.L_365:


//--------------------- .nv.info._Z14UpdateEzSourcePd --------------------------
	.section	.nv.info._Z14UpdateEzSourcePd,"",@"SHT_CUDA_INFO"
	.sectionflags	@""
	.align	4


	//----- nvinfo : EIATTR_CUDA_API_VERSION
	.align		4
        /*0000*/ 	.byte	0x04, 0x37
        /*0002*/ 	.short	(.L_367 - .L_366)
.L_366:
        /*0004*/ 	.word	0x00000082


	//----- nvinfo : EIATTR_KPARAM_INFO
	.align		4
.L_367:
        /*0008*/ 	.byte	0x04, 0x17
        /*000a*/ 	.short	(.L_369 - .L_368)
.L_368:
        /*000c*/ 	.word	0x00000000
        /*0010*/ 	.short	0x0000
        /*0012*/ 	.short	0x0000
        /*0014*/ 	.byte	0x00, 0xf5, 0x21, 0x00


	//----- nvinfo : EIATTR_SPARSE_MMA_MASK
	.align		4
.L_369:
        /*0018*/ 	.byte	0x03, 0x50
        /*001a*/ 	.short	0x0000


	//----- nvinfo : EIATTR_MAXREG_COUNT
	.align		4
        /*001c*/ 	.byte	0x03, 0x1b
        /*001e*/ 	.short	0x00ff


	//----- nvinfo : EIATTR_NUM_BARRIERS
	.align		4
        /*0020*/ 	.byte	0x02, 0x4c
        /*0022*/ 	.byte	0x01
	.zero		1


	//----- nvinfo : EIATTR_MERCURY_ISA_VERSION
	.align		4
        /*0024*/ 	.byte	0x03, 0x5f
        /*0026*/ 	.short	0x0101


	//----- nvinfo : EIATTR_VRC_CTA_INIT_COUNT
	.align		4
        /*0028*/ 	.byte	0x02, 0x4a
	.zero		1
	.zero		1


	//----- nvinfo : EIATTR_EXIT_INSTR_OFFSETS
	.align		4
        /*002c*/ 	.byte	0x04, 0x1c
        /*002e*/ 	.short	(.L_371 - .L_370)


	//   ....[0]....
.L_370:
        /*0030*/ 	.word	0x00000510


	//----- nvinfo : EIATTR_CRS_STACK_SIZE
	.align		4
.L_371:
        /*0034*/ 	.byte	0x04, 0x1e
        /*0036*/ 	.short	(.L_373 - .L_372)
.L_372:
        /*0038*/ 	.word	0x00000000


	//----- nvinfo : EIATTR_CBANK_PARAM_SIZE
	.align		4
.L_373:
        /*003c*/ 	.byte	0x03, 0x19
        /*003e*/ 	.short	0x0008


	//----- nvinfo : EIATTR_PARAM_CBANK
	.align		4
        /*0040*/ 	.byte	0x04, 0x0a
        /*0042*/ 	.short	(.L_375 - .L_374)
	.align		4
.L_374:
        /*0044*/ 	.word	index@(.nv.constant0._Z14UpdateEzSourcePd)
        /*0048*/ 	.short	0x0380
        /*004a*/ 	.short	0x0008


	//----- nvinfo : EIATTR_SW_WAR
	.align		4
.L_375:
        /*004c*/ 	.byte	0x04, 0x36
        /*004e*/ 	.short	(.L_377 - .L_376)
.L_376:
        /*0050*/ 	.word	0x00000008
.L_377:


//--------------------- .nv.info._Z8UpdateEzPd    --------------------------
	.section	.nv.info._Z8UpdateEzPd,"",@"SHT_CUDA_INFO"
	.sectionflags	@""
	.align	4


	//----- nvinfo : EIATTR_CUDA_API_VERSION
	.align		4
        /*0000*/ 	.byte	0x04, 0x37
        /*0002*/ 	.short	(.L_379 - .L_378)
.L_378:
        /*0004*/ 	.word	0x00000082


	//----- nvinfo : EIATTR_KPARAM_INFO
	.align		4
.L_379:
        /*0008*/ 	.byte	0x04, 0x17
        /*000a*/ 	.short	(.L_381 - .L_380)
.L_380:
        /*000c*/ 	.word	0x00000000
        /*0010*/ 	.short	0x0000
        /*0012*/ 	.short	0x0000
        /*0014*/ 	.byte	0x00, 0xf5, 0x21, 0x00


	//----- nvinfo : EIATTR_SPARSE_MMA_MASK
	.align		4
.L_381:
        /*0018*/ 	.byte	0x03, 0x50
        /*001a*/ 	.short	0x0000


	//----- nvinfo : EIATTR_MAXREG_COUNT
	.align		4
        /*001c*/ 	.byte	0x03, 0x1b
        /*001e*/ 	.short	0x00ff


	//----- nvinfo : EIATTR_NUM_BARRIERS
	.align		4
        /*0020*/ 	.byte	0x02, 0x4c
        /*0022*/ 	.byte	0x01
	.zero		1


	//----- nvinfo : EIATTR_MERCURY_ISA_VERSION
	.align		4
        /*0024*/ 	.byte	0x03, 0x5f
        /*0026*/ 	.short	0x0101


	//----- nvinfo : EIATTR_VRC_CTA_INIT_COUNT
	.align		4
        /*0028*/ 	.byte	0x02, 0x4a
	.zero		1
	.zero		1


	//----- nvinfo : EIATTR_EXIT_INSTR_OFFSETS
	.align		4
        /*002c*/ 	.byte	0x04, 0x1c
        /*002e*/ 	.short	(.L_383 - .L_382)


	//   ....[0]....
.L_382:
        /*0030*/ 	.word	0x00000650


	//----- nvinfo : EIATTR_CRS_STACK_SIZE
	.align		4
.L_383:
        /*0034*/ 	.byte	0x04, 0x1e
        /*0036*/ 	.short	(.L_385 - .L_384)
.L_384:
        /*0038*/ 	.word	0x00000000


	//----- nvinfo : EIATTR_CBANK_PARAM_SIZE
	.align		4
.L_385:
        /*003c*/ 	.byte	0x03, 0x19
        /*003e*/ 	.short	0x0008


	//----- nvinfo : EIATTR_PARAM_CBANK
	.align		4
        /*0040*/ 	.byte	0x04, 0x0a
        /*0042*/ 	.short	(.L_387 - .L_386)
	.align		4
.L_386:
        /*0044*/ 	.word	index@(.nv.constant0._Z8UpdateEzPd)
        /*0048*/ 	.short	0x0380
        /*004a*/ 	.short	0x0008


	//----- nvinfo : EIATTR_SW_WAR
	.align		4
.L_387:
        /*004c*/ 	.byte	0x04, 0x36
        /*004e*/ 	.short	(.L_389 - .L_388)
.L_388:
        /*0050*/ 	.word	0x00000008
.L_389:


//--------------------- .nv.info._Z8UpdateEyv     --------------------------
	.section	.nv.info._Z8UpdateEyv,"",@"SHT_CUDA_INFO"
	.sectionflags	@""
	.align	4


	//----- nvinfo : EIATTR_CUDA_API_VERSION
	.align		4
        /*0000*/ 	.byte	0x04, 0x37
        /*0002*/ 	.short	(.L_391 - .L_390)
.L_390:
        /*0004*/ 	.word	0x00000082


	//----- nvinfo : EIATTR_SPARSE_MMA_MASK
	.align		4
.L_391:
        /*0008*/ 	.byte	0x03, 0x50
        /*000a*/ 	.short	0x0000


	//----- nvinfo : EIATTR_MAXREG_COUNT
	.align		4
        /*000c*/ 	.byte	0x03, 0x1b
        /*000e*/ 	.short	0x00ff


	//----- nvinfo : EIATTR_MERCURY_ISA_VERSION
	.align		4
        /*0010*/ 	.byte	0x03, 0x5f
        /*0012*/ 	.short	0x0101


	//----- nvinfo : EIATTR_VRC_CTA_INIT_COUNT
	.align		4
        /*0014*/ 	.byte	0x02, 0x4a
	.zero		1
	.zero		1


	//----- nvinfo : EIATTR_EXIT_INSTR_OFFSETS
	.align		4
        /*0018*/ 	.byte	0x04, 0x1c
        /*001a*/ 	.short	(.L_393 - .L_392)


	//   ....[0]....
.L_392:
        /*001c*/ 	.word	0x00000120


	//   ....[1]....
        /*0020*/ 	.word	0x00000350


	//   ....[2]....
        /*0024*/ 	.word	0x00000520


	//   ....[3]....
        /*0028*/ 	.word	0x00000720


	//----- nvinfo : EIATTR_CRS_STACK_SIZE
	.align		4
.L_393:
        /*002c*/ 	.byte	0x04, 0x1e
        /*002e*/ 	.short	(.L_395 - .L_394)
.L_394:
        /*0030*/ 	.word	0x00000000


	//----- nvinfo : EIATTR_SW_WAR
	.align		4
.L_395:
        /*0034*/ 	.byte	0x04, 0x36
        /*0036*/ 	.short	(.L_397 - .L_396)
.L_396:
        /*0038*/ 	.word	0x00000008
.L_397:


//--------------------- .nv.info._Z14UpdateExSourcev --------------------------
	.section	.nv.info._Z14UpdateExSourcev,"",@"SHT_CUDA_INFO"
	.sectionflags	@""
	.align	4


	//----- nvinfo : EIATTR_CUDA_API_VERSION
	.align		4
        /*0000*/ 	.byte	0x04, 0x37
        /*0002*/ 	.short	(.L_399 - .L_398)
.L_398:
        /*0004*/ 	.word	0x00000082


	//----- nvinfo : EIATTR_SPARSE_MMA_MASK
	.align		4
.L_399:
        /*0008*/ 	.byte	0x03, 0x50
        /*000a*/ 	.short	0x0000


	//----- nvinfo : EIATTR_MAXREG_COUNT
	.align		4
        /*000c*/ 	.byte	0x03, 0x1b
        /*000e*/ 	.short	0x00ff


	//----- nvinfo : EIATTR_MERCURY_ISA_VERSION
	.align		4
        /*0010*/ 	.byte	0x03, 0x5f
        /*0012*/ 	.short	0x0101


	//----- nvinfo : EIATTR_VRC_CTA_INIT_COUNT
	.align		4
        /*0014*/ 	.byte	0x02, 0x4a
	.zero		1
	.zero		1


	//----- nvinfo : EIATTR_EXIT_INSTR_OFFSETS
	.align		4
        /*0018*/ 	.byte	0x04, 0x1c
        /*001a*/ 	.short	(.L_401 - .L_400)


	//   ....[0]....
.L_400:
        /*001c*/ 	.word	0x000000c0


	//   ....[1]....
        /*0020*/ 	.word	0x00000280


	//   ....[2]....
        /*0024*/ 	.word	0x000003f0


	//   ....[3]....
        /*0028*/ 	.word	0x00000580


	//----- nvinfo : EIATTR_CRS_STACK_SIZE
	.align		4
.L_401:
        /*002c*/ 	.byte	0x04, 0x1e
        /*002e*/ 	.short	(.L_403 - .L_402)
.L_402:
        /*0030*/ 	.word	0x00000000


	//----- nvinfo : EIATTR_SW_WAR
	.align		4
.L_403:
        /*0034*/ 	.byte	0x04, 0x36
        /*0036*/ 	.short	(.L_405 - .L_404)
.L_404:
        /*0038*/ 	.word	0x00000008
.L_405:


//--------------------- .nv.info._Z8UpdateExv     --------------------------
	.section	.nv.info._Z8UpdateExv,"",@"SHT_CUDA_INFO"
	.sectionflags	@""
	.align	4


	//----- nvinfo : EIATTR_CUDA_API_VERSION
	.align		4
        /*0000*/ 	.byte	0x04, 0x37
        /*0002*/ 	.short	(.L_407 - .L_406)
.L_406:
        /*0004*/ 	.word	0x00000082


	//----- nvinfo : EIATTR_SPARSE_MMA_MASK
	.align		4
.L_407:
        /*0008*/ 	.byte	0x03, 0x50
        /*000a*/ 	.short	0x0000


	//----- nvinfo : EIATTR_MAXREG_COUNT
	.align		4
        /*000c*/ 	.byte	0x03, 0x1b
        /*000e*/ 	.short	0x00ff


	//----- nvinfo : EIATTR_MERCURY_ISA_VERSION
	.align		4
        /*0010*/ 	.byte	0x03, 0x5f
        /*0012*/ 	.short	0x0101


	//----- nvinfo : EIATTR_VRC_CTA_INIT_COUNT
	.align		4
        /*0014*/ 	.byte	0x02, 0x4a
	.zero		1
	.zero		1


	//----- nvinfo : EIATTR_EXIT_INSTR_OFFSETS
	.align		4
        /*0018*/ 	.byte	0x04, 0x1c
        /*001a*/ 	.short	(.L_409 - .L_408)


	//   ....[0]....
.L_408:
        /*001c*/ 	.word	0x00000120


	//   ....[1]....
        /*0020*/ 	.word	0x00000340


	//   ....[2]....
        /*0024*/ 	.word	0x00000500


	//   ....[3]....
        /*0028*/ 	.word	0x000006f0


	//----- nvinfo : EIATTR_CRS_STACK_SIZE
	.align		4
.L_409:
        /*002c*/ 	.byte	0x04, 0x1e
        /*002e*/ 	.short	(.L_411 - .L_410)
.L_410:
        /*0030*/ 	.word	0x00000000


	//----- nvinfo : EIATTR_SW_WAR
	.align		4
.L_411:
        /*0034*/ 	.byte	0x04, 0x36
        /*0036*/ 	.short	(.L_413 - .L_412)
.L_412:
        /*0038*/ 	.word	0x00000008
.L_413:


//--------------------- .nv.info._Z14InitializeABCsv --------------------------
	.section	.nv.info._Z14InitializeABCsv,"",@"SHT_CUDA_INFO"
	.sectionflags	@""
	.align	4


	//----- nvinfo : EIATTR_CUDA_API_VERSION
	.align		4
        /*0000*/ 	.byte	0x04, 0x37
        /*0002*/ 	.short	(.L_415 - .L_414)
.L_414:
        /*0004*/ 	.word	0x00000082


	//----- nvinfo : EIATTR_SPARSE_MMA_MASK
	.align		4
.L_415:
        /*0008*/ 	.byte	0x03, 0x50
        /*000a*/ 	.short	0x0000


	//----- nvinfo : EIATTR_MAXREG_COUNT
	.align		4
        /*000c*/ 	.byte	0x03, 0x1b
        /*000e*/ 	.short	0x00ff


	//----- nvinfo : EIATTR_MERCURY_ISA_VERSION
	.align		4
        /*0010*/ 	.byte	0x03, 0x5f
        /*0012*/ 	.short	0x0101


	//----- nvinfo : EIATTR_VRC_CTA_INIT_COUNT
	.align		4
        /*0014*/ 	.byte	0x02, 0x4a
	.zero		1
	.zero		1


	//----- nvinfo : EIATTR_EXIT_INSTR_OFFSETS
	.align		4
        /*0018*/ 	.byte	0x04, 0x1c
        /*001a*/ 	.short	(.L_417 - .L_416)


	//   ....[0]....
.L_416:
        /*001c*/ 	.word	0x000004c0


	//   ....[1]....
        /*0020*/ 	.word	0x00000550


	//----- nvinfo : EIATTR_CRS_STACK_SIZE
	.align		4
.L_417:
        /*0024*/ 	.byte	0x04, 0x1e
        /*0026*/ 	.short	(.L_419 - .L_418)
.L_418:
        /*0028*/ 	.word	0x00000000


	//----- nvinfo : EIATTR_SW_WAR
	.align		4
.L_419:
        /*002c*/ 	.byte	0x04, 0x36
        /*002e*/ 	.short	(.L_421 - .L_420)
.L_420:
        /*0030*/ 	.word	0x00000008
.L_421:


//--------------------- .nv.info._Z16InitializeFieldsv --------------------------
	.section	.nv.info._Z16InitializeFieldsv,"",@"SHT_CUDA_INFO"
	.sectionflags	@""
	.align	4


	//----- nvinfo : EIATTR_CUDA_API_VERSION
	.align		4
        /*0000*/ 	.byte	0x04, 0x37
        /*0002*/ 	.short	(.L_423 - .L_422)
.L_422:
        /*0004*/ 	.word	0x00000082


	//----- nvinfo : EIATTR_SPARSE_MMA_MASK
	.align		4
.L_423:
        /*0008*/ 	.byte	0x03, 0x50
        /*000a*/ 	.short	0x0000


	//----- nvinfo : EIATTR_MAXREG_COUNT
	.align		4
        /*000c*/ 	.byte	0x03, 0x1b
        /*000e*/ 	.short	0x00ff


	//----- nvinfo : EIATTR_MERCURY_ISA_VERSION
	.align		4
        /*0010*/ 	.byte	0x03, 0x5f
        /*0012*/ 	.short	0x0101


	//----- nvinfo : EIATTR_VRC_CTA_INIT_COUNT
	.align		4
        /*0014*/ 	.byte	0x02, 0x4a
	.zero		1
	.zero		1


	//----- nvinfo : EIATTR_EXIT_INSTR_OFFSETS
	.align		4
        /*0018*/ 	.byte	0x04, 0x1c
        /*001a*/ 	.short	(.L_425 - .L_424)


	//   ....[0]....
.L_424:
        /*001c*/ 	.word	0x00000100


	//   ....[1]....
        /*0020*/ 	.word	0x00000300


	//----- nvinfo : EIATTR_SW_WAR
	.align		4
.L_425:
        /*0024*/ 	.byte	0x04, 0x36
        /*0026*/ 	.short	(.L_427 - .L_426)
.L_426:
        /*0028*/ 	.word	0x00000008
.L_427:


//--------------------- .nv.info._Z10ntimeplus1v  --------------------------
	.section	.nv.info._Z10ntimeplus1v,"",@"SHT_CUDA_INFO"
	.sectionflags	@""
	.align	4


	//----- nvinfo : EIATTR_CUDA_API_VERSION
	.align		4
        /*0000*/ 	.byte	0x04, 0x37
        /*0002*/ 	.short	(.L_429 - .L_428)
.L_428:
        /*0004*/ 	.word	0x00000082


	//----- nvinfo : EIATTR_SPARSE_MMA_MASK
	.align		4
.L_429:
        /*0008*/ 	.byte	0x03, 0x50
        /*000a*/ 	.short	0x0000


	//----- nvinfo : EIATTR_MAXREG_COUNT
	.align		4
        /*000c*/ 	.byte	0x03, 0x1b
        /*000e*/ 	.short	0x00ff


	//----- nvinfo : EIATTR_MERCURY_ISA_VERSION
	.align		4
        /*0010*/ 	.byte	0x03, 0x5f
        /*0012*/ 	.short	0x0101


	//----- nvinfo : EIATTR_VRC_CTA_INIT_COUNT
	.align		4
        /*0014*/ 	.byte	0x02, 0x4a
	.zero		1
	.zero		1


	//----- nvinfo : EIATTR_EXIT_INSTR_OFFSETS
	.align		4
        /*0018*/ 	.byte	0x04, 0x1c
        /*001a*/ 	.short	(.L_431 - .L_430)


	//   ....[0]....
.L_430:
        /*001c*/ 	.word	0x00000060


	//----- nvinfo : EIATTR_SW_WAR
	.align		4
.L_431:
        /*0020*/ 	.byte	0x04, 0x36
        /*0022*/ 	.short	(.L_433 - .L_432)
.L_432:
        /*0024*/ 	.word	0x00000008
.L_433:


//--------------------- .nv.info._Z14InitializeDatav --------------------------
	.section	.nv.info._Z14InitializeDatav,"",@"SHT_CUDA_INFO"
	.sectionflags	@""
	.align	4


	//----- nvinfo : EIATTR_CUDA_API_VERSION
	.align		4
        /*0000*/ 	.byte	0x04, 0x37
        /*0002*/ 	.short	(.L_435 - .L_434)
.L_434:
        /*0004*/ 	.word	0x00000082


	//----- nvinfo : EIATTR_SPARSE_MMA_MASK
	.align		4
.L_435:
        /*0008*/ 	.byte	0x03, 0x50
        /*000a*/ 	.short	0x0000


	//----- nvinfo : EIATTR_MAXREG_COUNT
	.align		4
        /*000c*/ 	.byte	0x03, 0x1b
        /*000e*/ 	.short	0x00ff


	//----- nvinfo : EIATTR_EXTERNS
	.align		4
        /*0010*/ 	.byte	0x04, 0x0f
        /*0012*/ 	.short	(.L_437 - .L_436)


	//   ....[0]....
	.align		4
.L_436:
        /*0014*/ 	.word	index@(vprintf)


	//----- nvinfo : EIATTR_MERCURY_ISA_VERSION
	.align		4
.L_437:
        /*0018*/ 	.byte	0x03, 0x5f
        /*001a*/ 	.short	0x0101


	//----- nvinfo : EIATTR_VRC_CTA_INIT_COUNT
	.align		4
        /*001c*/ 	.byte	0x02, 0x4a
	.zero		1
	.zero		1


	//----- nvinfo : EIATTR_SYSCALL_OFFSETS
	.align		4
        /*0020*/ 	.byte	0x04, 0x46
        /*0022*/ 	.short	(.L_439 - .L_438)


	//   ....[0]....
.L_438:
        /*0024*/ 	.word	0x000005a0


	//   ....[1]....
        /*0028*/ 	.word	0x00002090


	//----- nvinfo : EIATTR_EXIT_INSTR_OFFSETS
	.align		4
.L_439:
        /*002c*/ 	.byte	0x04, 0x1c
        /*002e*/ 	.short	(.L_441 - .L_440)


	//   ....[0]....
.L_440:
        /*0030*/ 	.word	0x000020a0


	//----- nvinfo : EIATTR_CRS_STACK_SIZE
	.align		4
.L_441:
        /*0034*/ 	.byte	0x04, 0x1e
        /*0036*/ 	.short	(.L_443 - .L_442)
.L_442:
        /*0038*/ 	.word	0x00000000


	//----- nvinfo : EIATTR_SW_WAR
	.align		4
.L_443:
        /*003c*/ 	.byte	0x04, 0x36
        /*003e*/ 	.short	(.L_445 - .L_444)
.L_444:
        /*0040*/ 	.word	0x00000008
.L_445:


//--------------------- .nv.callgraph             --------------------------
	.section	.nv.callgraph,"",@"SHT_CUDA_CALLGRAPH"
	.align	4
	.sectionentsize	8
	.align		4
        /*0000*/ 	.word	0x00000000
	.align		4
        /*0004*/ 	.word	0xffffffff
	.align		4
        /*0008*/ 	.word	index@(_Z14InitializeDatav)
	.align		4
        /*000c*/ 	.word	index@(vprintf)
	.align		4
        /*0010*/ 	.word	0x00000000
	.align		4
        /*0014*/ 	.word	0xfffffffe
	.align		4
        /*0018*/ 	.word	0x00000000
	.align		4
        /*001c*/ 	.word	0xfffffffd
	.align		4
        /*0020*/ 	.word	0x00000000
	.align		4
        /*0024*/ 	.word	0xfffffffc


//--------------------- .nv.constant4             --------------------------
	.section	.nv.constant4,"a",@progbits
	.align	8
	.align		8
.nv.constant4:
        /*0000*/ 	.dword	Ex
	.align		8
        /*0008*/ 	.dword	Ey
	.align		8
        /*0010*/ 	.dword	Ez
	.align		8
        /*0018*/ 	.dword	Hx
	.align		8
        /*0020*/ 	.dword	Hy
	.align		8
        /*0028*/ 	.dword	Hz
	.align		8
        /*0030*/ 	.dword	HxABC1
	.align		8
        /*0038*/ 	.dword	HzABC1
	.align		8
        /*0040*/ 	.dword	HyABC2
	.align		8
        /*0048*/ 	.dword	HzABC2
	.align		8
        /*0050*/ 	.dword	HyABC3
	.align		8
        /*0058*/ 	.dword	HzABC3
	.align		8
        /*0060*/ 	.dword	HxABC4
	.align		8
        /*0068*/ 	.dword	HzABC4
	.align		8
        /*0070*/ 	.dword	HxABC5
	.align		8
        /*0078*/ 	.dword	HyABC5
	.align		8
        /*0080*/ 	.dword	ExABC6
	.align		8
        /*0088*/ 	.dword	EzABC6
	.align		8
        /*0090*/ 	.dword	ExABC5
	.align		8
        /*0098*/ 	.dword	EzABC5
	.align		8
        /*00a0*/ 	.dword	i
	.align		8
        /*00a8*/ 	.dword	j
	.align		8
        /*00b0*/ 	.dword	k
	.align		8
        /*00b8*/ 	.dword	ntime
	.align		8
        /*00c0*/ 	.dword	frame
	.align		8
        /*00c8*/ 	.dword	delX
	.align		8
        /*00d0*/ 	.dword	delY
	.align		8
        /*00d8*/ 	.dword	delZ
	.align		8
        /*00e0*/ 	.dword	delT
	.align		8
        /*00e8*/ 	.dword	T
	.align		8
        /*00f0*/ 	.dword	T0
	.align		8
        /*00f8*/ 	.dword	temp
	.align		8
        /*0100*/ 	.dword	abcFSx
	.align		8
        /*0108*/ 	.dword	abcFSy
	.align		8
        /*0110*/ 	.dword	abcFSz
	.align		8
        /*0118*/ 	.dword	abcDIx
	.align		8
        /*0120*/ 	.dword	abcDIy
	.align		8
        /*0128*/ 	.dword	abcDIz
	.align		8
        /*0130*/ 	.dword	abcBx
	.align		8
        /*0138*/ 	.dword	abcBy
	.align		8
        /*0140*/ 	.dword	abcBz
	.align		8
        /*0148*/ 	.dword	cF
	.align		8
        /*0150*/ 	.dword	cB
	.align		8
        /*0158*/ 	.dword	cD
	.align		8
        /*0160*/ 	.dword	tMUX
	.align		8
        /*0168*/ 	.dword	tMUY
	.align		8
        /*0170*/ 	.dword	tMUZ
	.align		8
        /*0178*/ 	.dword	tEPX
	.align		8
        /*0180*/ 	.dword	tEPY
	.align		8
        /*0188*/ 	.dword	tEPZ
	.align		8
        /*0190*/ 	.dword	tERX
	.align		8
        /*0198*/ 	.dword	tERY
	.align		8
        /*01a0*/ 	.dword	tERZ
	.align		8
        /*01a8*/ 	.dword	tEBX
	.align		8
        /*01b0*/ 	.dword	tEBY
	.align		8
        /*01b8*/ 	.dword	tEBZ
	.align		8
        /*01c0*/ 	.dword	$str
	.align		8
        /*01c8*/ 	.dword	$str$1
	.align		8
        /*01d0*/ 	.dword	vprintf


//--------------------- .text._Z12SaveFields_5v   --------------------------
	.section	.text._Z12SaveFields_5v,"ax",@progbits
	.align	128
        .global         _Z12SaveFields_5v
        .type           _Z12SaveFields_5v,@function
        .size           _Z12SaveFields_5v,(.L_x_99 - _Z12SaveFields_5v)
        .other          _Z12SaveFields_5v,@"STO_CUDA_ENTRY STV_DEFAULT"
_Z12SaveFields_5v:
.text._Z12SaveFields_5v:
[----:B------:R-:W-:Y:S01]  /*0000*/  LDC R1, c[0x0][0x37c] ;  /* 0x0000df00ff017b82 */ /* 0x000fe20000000800 */
[----:B------:R-:W0:Y:S07]  /*0010*/  S2R R3, SR_TID.Y ;  /* 0x0000000000037919 */ /* 0x000e2e0000002200 */
[----:B------:R-:W1:Y:S01]  /*0020*/  LDC R11, c[0x0][0x360] ;  /* 0x0000d800ff0b7b82 */ /* 0x000e620000000800 */
[----:B------:R-:W1:Y:S07]  /*0030*/  S2R R2, SR_TID.X ;  /* 0x0000000000027919 */ /* 0x000e6e0000002100 */
[----:B------:R-:W0:Y:S08]  /*0040*/  S2UR UR5, SR_CTAID.Y ;  /* 0x00000000000579c3 */ /* 0x000e300000002600 */
[----:B------:R-:W0:Y:S08]  /*0050*/  LDC R0, c[0x0][0x364] ;  /* 0x0000d900ff007b82 */ /* 0x000e300000000800 */
[----:B------:R-:W1:Y:S01]  /*0060*/  S2UR UR4, SR_CTAID.X ;  /* 0x00000000000479c3 */ /* 0x000e620000002500 */
[----:B0-----:R-:W-:-:S05]  /*0070*/  IMAD R0, R0, UR5, R3 ;  /* 0x0000000500007c24 */ /* 0x001fca000f8e0203 */
[----:B------:R-:W-:Y:S01]  /*0080*/  ISETP.GT.U32.AND P0, PT, R0, 0x63, PT ;  /* 0x000000630000780c */ /* 0x000fe20003f04070 */
[----:B-1----:R-:W-:-:S05]  /*0090*/  IMAD R11, R11, UR4, R2 ;  /* 0x000000040b0b7c24 */ /* 0x002fca000f8e0202 */
[----:B------:R-:W-:-:S13]  /*00a0*/  ISETP.GT.OR P0, PT, R11, 0x3b, P0 ;  /* 0x0000003b0b00780c */ /* 0x000fda0000704670 */
[----:B------:R-:W-:Y:S05]  /*00b0*/  @P0 EXIT ;  /* 0x000000000000094d */ /* 0x000fea0003800000 */
[----:B------:R-:W0:Y:S01]  /*00c0*/  LDC.64 R2, c[0x4][0x18] ;  /* 0x01000600ff027b82 */ /* 0x000e220000000a00 */
[----:B------:R-:W1:Y:S07]  /*00d0*/  LDCU.64 UR4, c[0x0][0x358] ;  /* 0x00006b00ff0477ac */ /* 0x000e6e0008000a00 */
[----:B------:R-:W2:Y:S08]  /*00e0*/  LDC.64 R4, c[0x4][0x70] ;  /* 0x01001c00ff047b82 */ /* 0x000eb00000000a00 */
[----:B------:R-:W3:Y:S01]  /*00f0*/  LDC.64 R6, c[0x4][0x20] ;  /* 0x01000800ff067b82 */ /* 0x000ee20000000a00 */
[----:B0-----:R-:W-:-:S07]  /*0100*/  IMAD.WIDE R2, R11, 0x3200, R2 ;  /* 0x000032000b027825 */ /* 0x001fce00078e0202 */
[----:B------:R-:W0:Y:S01]  /*0110*/  LDC.64 R8, c[0x4][0x78] ;  /* 0x01001e00ff087b82 */ /* 0x000e220000000a00 */
[----:B------:R-:W-:-:S06]  /*0120*/  IMAD.WIDE.U32 R2, R0, 0x80, R2 ;  /* 0x0000008000027825 */ /* 0x000fcc00078e0002 */
[----:B-1----:R-:W4:Y:S01]  /*0130*/  LDG.E.64 R2, desc[UR4][R2.64+0x70] ;  /* 0x0000700402027981 */ /* 0x002f22000c1e1b00 */
[----:B--2---:R-:W-:-:S04]  /*0140*/  IMAD.WIDE R4, R11, 0x320, R4 ;  /* 0x000003200b047825 */ /* 0x004fc800078e0204 */
[----:B---3--:R-:W-:-:S04]  /*0150*/  IMAD.WIDE R6, R11, 0x3200, R6 ;  /* 0x000032000b067825 */ /* 0x008fc800078e0206 */
[----:B------:R-:W-:-:S04]  /*0160*/  IMAD.WIDE.U32 R4, R0, 0x8, R4 ;  /* 0x0000000800047825 */ /* 0x000fc800078e0004 */
[----:B------:R-:W-:Y:S01]  /*0170*/  IMAD.WIDE.U32 R6, R0, 0x80, R6 ;  /* 0x0000008000067825 */ /* 0x000fe200078e0006 */
[----:B----4-:R-:W-:Y:S05]  /*0180*/  STG.E.64 desc[UR4][R4.64], R2 ;  /* 0x0000000204007986 */ /* 0x010fea000c101b04 */
[----:B------:R-:W2:Y:S01]  /*0190*/  LDG.E.64 R6, desc[UR4][R6.64+0x70] ;  /* 0x0000700406067981 */ /* 0x000ea2000c1e1b00 */
[----:B0-----:R-:W-:-:S04]  /*01a0*/  IMAD.WIDE R8, R11, 0x320, R8 ;  /* 0x000003200b087825 */ /* 0x001fc800078e0208 */
[----:B------:R-:W-:-:S05]  /*01b0*/  IMAD.WIDE.U32 R8, R0, 0x8, R8 ;  /* 0x0000000800087825 */ /* 0x000fca00078e0008 */
[----:B--2---:R-:W-:Y:S01]  /*01c0*/  STG.E.64 desc[UR4][R8.64], R6 ;  /* 0x0000000608007986 */ /* 0x004fe2000c101b04 */
[----:B------:R-:W-:Y:S05]  /*01d0*/  EXIT ;  /* 0x000000000000794d */ /* 0x000fea0003800000 */
.L_x_0:
[----:B------:R-:W-:-:S00]  /*01e0*/  BRA `(.L_x_0) ;  /* 0xfffffffc00fc7947 */ /* 0x000fc0000383ffff */
[----:B------:R-:W-:-:S00]  /*01f0*/  NOP ;  /* 0x0000000000007918 */ /* 0x000fc00000000000 */
        /* <DEDUP_REMOVED lines=8> */
.L_x_99:


//--------------------- .text._Z12SaveFields_4v   --------------------------
	.section	.text._Z12SaveFields_4v,"ax",@progbits
	.align	128
        .global         _Z12SaveFields_4v
        .type           _Z12SaveFields_4v,@function
        .size           _Z12SaveFields_4v,(.L_x_100 - _Z12SaveFields_4v)
        .other          _Z12SaveFields_4v,@"STO_CUDA_ENTRY STV_DEFAULT"
_Z12SaveFields_4v:
.text._Z12SaveFields_4v:
        /* <DEDUP_REMOVED lines=30> */
.L_x_1:
        /* <DEDUP_REMOVED lines=10> */
.L_x_100:


//--------------------- .text._Z12SaveFields_3v   --------------------------
	.section	.text._Z12SaveFields_3v,"ax",@progbits
	.align	128
        .global         _Z12SaveFields_3v
        .type           _Z12SaveFields_3v,@function
        .size           _Z12SaveFields_3v,(.L_x_101 - _Z12SaveFields_3v)
        .other          _Z12SaveFields_3v,@"STO_CUDA_ENTRY STV_DEFAULT"
_Z12SaveFields_3v:
.text._Z12SaveFields_3v:
        /* <DEDUP_REMOVED lines=30> */
.L_x_2:
        /* <DEDUP_REMOVED lines=10> */
.L_x_101:


//--------------------- .text._Z12SaveFields_2v   --------------------------
	.section	.text._Z12SaveFields_2v,"ax",@progbits
	.align	128
        .global         _Z12SaveFields_2v
        .type           _Z12SaveFields_2v,@function
        .size           _Z12SaveFields_2v,(.L_x_102 - _Z12SaveFields_2v)
        .other          _Z12SaveFields_2v,@"STO_CUDA_ENTRY STV_DEFAULT"
_Z12SaveFields_2v:
.text._Z12SaveFields_2v:
        /* <DEDUP_REMOVED lines=30> */
.L_x_3:
        /* <DEDUP_REMOVED lines=10> */
.L_x_102:


//--------------------- .text._Z12SaveFields_1v   --------------------------
	.section	.text._Z12SaveFields_1v,"ax",@progbits
	.align	128
        .global         _Z12SaveFields_1v
        .type           _Z12SaveFields_1v,@function
        .size           _Z12SaveFields_1v,(.L_x_103 - _Z12SaveFields_1v)
        .other          _Z12SaveFields_1v,@"STO_CUDA_ENTRY STV_DEFAULT"
_Z12SaveFields_1v:
.text._Z12SaveFields_1v:
        /* <DEDUP_REMOVED lines=30> */
.L_x_4:
        /* <DEDUP_REMOVED lines=10> */
.L_x_103:


//--------------------- .text._Z11SecondABC_3v    --------------------------
	.section	.text._Z11SecondABC_3v,"ax",@progbits
	.align	128
        .global         _Z11SecondABC_3v
        .type           _Z11SecondABC_3v,@function
        .size           _Z11SecondABC_3v,(.L_x_104 - _Z11SecondABC_3v)
        .other          _Z11SecondABC_3v,@"STO_CUDA_ENTRY STV_DEFAULT"
_Z11SecondABC_3v:
.text._Z11SecondABC_3v:
        /* <DEDUP_REMOVED lines=18> */
[----:B------:R-:W-:-:S07]  /*0120*/  IMAD.WIDE.U32 R4, R0, 0x80, R4 ;  /* 0x0000008000047825 */ /* 0x000fce00078e0004 */
[----:B------:R-:W4:Y:S01]  /*0130*/  LDC.64 R16, c[0x4][0x78] ;  /* 0x01001e00ff107b82 */ /* 0x000f220000000a00 */
[----:B--2---:R-:W-:Y:S01]  /*0140*/  IMAD.WIDE R2, R6, 0x320, R2 ;  /* 0x0000032006027825 */ /* 0x004fe200078e0202 */
[----:B-1----:R-:W2:Y:S04]  /*0150*/  LDG.E.64 R12, desc[UR4][R4.64+0x70] ;  /* 0x00007004040c7981 */ /* 0x002ea8000c1e1b00 */
[----:B------:R-:W2:Y:S01]  /*0160*/  LDG.E.64 R14, desc[UR4][R4.64+0x78] ;  /* 0x00007804040e7981 */ /* 0x000ea2000c1e1b00 */
[----:B------:R-:W-:-:S03]  /*0170*/  IMAD.WIDE.U32 R8, R0, 0x8, R2 ;  /* 0x0000000800087825 */ /* 0x000fc600078e0002 */
[----:B---3--:R-:W3:Y:S04]  /*0180*/  LDG.E.64 R2, desc[UR4][R10.64] ;  /* 0x000000040a027981 */ /* 0x008ee8000c1e1b00 */
[----:B------:R-:W3:Y:S01]  /*0190*/  LDG.E.64 R8, desc[UR4][R8.64] ;  /* 0x0000000408087981 */ /* 0x000ee2000c1e1b00 */
[----:B--2---:R-:W-:Y:S01]  /*01a0*/  DADD R12, R12, -R14 ;  /* 0x000000000c0c7229 */ /* 0x004fe2000000080e */
[----:B0-----:R-:W-:-:S04]  /*01b0*/  IMAD.WIDE R14, R6, 0x3200, R18 ;  /* 0x00003200060e7825 */ /* 0x001fc800078e0212 */
[----:B----4-:R-:W-:-:S03]  /*01c0*/  IMAD.WIDE R6, R6, 0x320, R16 ;  /* 0x0000032006067825 */ /* 0x010fc600078e0210 */
[----:B---3--:R-:W-:Y:S01]  /*01d0*/  DFMA R12, R2, R12, R8 ;  /* 0x0000000c020c722b */ /* 0x008fe20000000008 */
[----:B------:R-:W-:-:S06]  /*01e0*/  IMAD.WIDE.U32 R14, R0, 0x80, R14 ;  /* 0x00000080000e7825 */ /* 0x000fcc00078e000e */
[----:B------:R-:W-:Y:S01]  /*01f0*/  STG.E.64 desc[UR4][R4.64+0x78], R12 ;  /* 0x0000780c04007986 */ /* 0x000fe2000c101b04 */
[----:B------:R-:W-:-:S03]  /*0200*/  IMAD.WIDE.U32 R6, R0, 0x8, R6 ;  /* 0x0000000800067825 */ /* 0x000fc600078e0006 */
[----:B------:R-:W2:Y:S04]  /*0210*/  LDG.E.64 R16, desc[UR4][R14.64+0x70] ;  /* 0x000070040e107981 */ /* 0x000ea8000c1e1b00 */
[----:B------:R-:W2:Y:S04]  /*0220*/  LDG.E.64 R10, desc[UR4][R14.64+0x78] ;  /* 0x000078040e0a7981 */ /* 0x000ea8000c1e1b00 */
[----:B------:R-:W3:Y:S01]  /*0230*/  LDG.E.64 R6, desc[UR4][R6.64] ;  /* 0x0000000406067981 */ /* 0x000ee2000c1e1b00 */
[----:B--2---:R-:W-:-:S08]  /*0240*/  DADD R10, R16, -R10 ;  /* 0x00000000100a7229 */ /* 0x004fd0000000080a */
[----:B---3--:R-:W-:-:S07]  /*0250*/  DFMA R10, R2, R10, R6 ;  /* 0x0000000a020a722b */ /* 0x008fce0000000006 */
[----:B------:R-:W-:Y:S01]  /*0260*/  STG.E.64 desc[UR4][R14.64+0x78], R10 ;  /* 0x0000780a0e007986 */ /* 0x000fe2000c101b04 */
[----:B------:R-:W-:Y:S05]  /*0270*/  EXIT ;  /* 0x000000000000794d */ /* 0x000fea0003800000 */
.L_x_5:
        /* <DEDUP_REMOVED lines=16> */
.L_x_104:


//--------------------- .text._Z11SecondABC_2v    --------------------------
	.section	.text._Z11SecondABC_2v,"ax",@progbits
	.align	128
        .global         _Z11SecondABC_2v
        .type           _Z11SecondABC_2v,@function
        .size           _Z11SecondABC_2v,(.L_x_105 - _Z11SecondABC_2v)
        .other          _Z11SecondABC_2v,@"STO_CUDA_ENTRY STV_DEFAULT"
_Z11SecondABC_2v:
.text._Z11SecondABC_2v:
        /* <DEDUP_REMOVED lines=12> */
[----:B------:R-:W-:Y:S01]  /*00c0*/  ISETP.GE.U32.AND P0, PT, R2, 0x4, PT ;  /* 0x000000040200780c */ /* 0x000fe20003f06070 */
[----:B------:R-:W0:-:S12]  /*00d0*/  LDCU.64 UR4, c[0x0][0x358] ;  /* 0x00006b00ff0477ac */ /* 0x000e180008000a00 */
[----:B------:R-:W-:Y:S05]  /*00e0*/  @!P0 BRA `(.L_x_6) ;  /* 0x00000000006c8947 */ /* 0x000fea0003800000 */
[----:B------:R-:W1:Y:S08]  /*00f0*/  LDC.64 R6, c[0x4][0x20] ;  /* 0x01000800ff067b82 */ /* 0x000e700000000a00 */
[----:B------:R-:W2:Y:S08]  /*0100*/  LDC.64 R4, c[0x4][0x50] ;  /* 0x01001400ff047b82 */ /* 0x000eb00000000a00 */
[----:B------:R-:W3:Y:S01]  /*0110*/  LDC.64 R10, c[0x4][0x100] ;  /* 0x01004000ff0a7b82 */ /* 0x000ee20000000a00 */
[----:B-1----:R-:W-:-:S07]  /*0120*/  IMAD.WIDE R6, R0, 0x80, R6 ;  /* 0x0000008000067825 */ /* 0x002fce00078e0206 */
[----:B------:R-:W1:Y:S01]  /*0130*/  LDC.64 R16, c[0x4][0x28] ;  /* 0x01000a00ff107b82 */ /* 0x000e620000000a00 */
[----:B------:R-:W-:-:S07]  /*0140*/  IMAD.WIDE.U32 R6, R2, 0x8, R6 ;  /* 0x0000000802067825 */ /* 0x000fce00078e0006 */
[----:B------:R-:W4:Y:S01]  /*0150*/  LDC.64 R18, c[0x4][0x58] ;  /* 0x01001600ff127b82 */ /* 0x000f220000000a00 */
[----:B--2---:R-:W-:Y:S01]  /*0160*/  IMAD.WIDE R4, R0, 0x80, R4 ;  /* 0x0000008000047825 */ /* 0x004fe200078e0204 */
[----:B0-----:R-:W2:Y:S04]  /*0170*/  LDG.E.64 R12, desc[UR4][R6.64+0xb5400] ;  /* 0x0b540004060c7981 */ /* 0x001ea8000c1e1b00 */
[----:B------:R-:W2:Y:S01]  /*0180*/  LDG.E.64 R14, desc[UR4][R6.64+0xb8600] ;  /* 0x0b860004060e7981 */ /* 0x000ea2000c1e1b00 */
[----:B------:R-:W-:-:S03]  /*0190*/  IMAD.WIDE.U32 R8, R2, 0x8, R4 ;  /* 0x0000000802087825 */ /* 0x000fc600078e0004 */
[----:B---3--:R-:W3:Y:S04]  /*01a0*/  LDG.E.64 R4, desc[UR4][R10.64] ;  /* 0x000000040a047981 */ /* 0x008ee8000c1e1b00 */
[----:B------:R-:W3:Y:S01]  /*01b0*/  LDG.E.64 R8, desc[UR4][R8.64] ;  /* 0x0000000408087981 */ /* 0x000ee2000c1e1b00 */
[----:B--2---:R-:W-:Y:S01]  /*01c0*/  DADD R12, R12, -R14 ;  /* 0x000000000c0c7229 */ /* 0x004fe2000000080e */
[----:B-1----:R-:W-:-:S07]  /*01d0*/  IMAD.WIDE R14, R0, 0x80, R16 ;  /* 0x00000080000e7825 */ /* 0x002fce00078e0210 */
[----:B---3--:R-:W-:Y:S01]  /*01e0*/  DFMA R12, R4, R12, R8 ;  /* 0x0000000c040c722b */ /* 0x008fe20000000008 */
[----:B------:R-:W-:-:S04]  /*01f0*/  IMAD.WIDE.U32 R16, R2, 0x8, R14 ;  /* 0x0000000802107825 */ /* 0x000fc800078e000e */
[----:B----4-:R-:W-:Y:S02]  /*0200*/  IMAD.WIDE R14, R0, 0x80, R18 ;  /* 0x00000080000e7825 */ /* 0x010fe400078e0212 */
[----:B------:R-:W-:Y:S04]  /*0210*/  STG.E.64 desc[UR4][R6.64+0xb8600], R12 ;  /* 0x0b86000c06007986 */ /* 0x000fe8000c101b04 */
[----:B------:R-:W2:Y:S01]  /*0220*/  LDG.E.64 R18, desc[UR4][R16.64+0xb5400] ;  /* 0x0b54000410127981 */ /* 0x000ea2000c1e1b00 */
[----:B------:R-:W-:-:S03]  /*0230*/  IMAD.WIDE.U32 R14, R2, 0x8, R14 ;  /* 0x00000008020e7825 */ /* 0x000fc600078e000e */
[----:B------:R-:W2:Y:S04]  /*0240*/  LDG.E.64 R10, desc[UR4][R16.64+0xb8600] ;  /* 0x0b860004100a7981 */ /* 0x000ea8000c1e1b00 */
[----:B------:R-:W3:Y:S01]  /*0250*/  LDG.E.64 R14, desc[UR4][R14.64] ;  /* 0x000000040e0e7981 */ /* 0x000ee2000c1e1b00 */
[----:B--2---:R-:W-:-:S08]  /*0260*/  DADD R10, R18, -R10 ;  /* 0x00000000120a7229 */ /* 0x004fd0000000080a */
[----:B---3--:R-:W-:-:S07]  /*0270*/  DFMA R10, R4, R10, R14 ;  /* 0x0000000a040a722b */ /* 0x008fce000000000e */
[----:B------:R-:W-:Y:S01]  /*0280*/  STG.E.64 desc[UR4][R16.64+0xb8600], R10 ;  /* 0x0b86000a10007986 */ /* 0x000fe2000c101b04 */
[----:B------:R-:W-:Y:S05]  /*0290*/  EXIT ;  /* 0x000000000000794d */ /* 0x000fea0003800000 */
.L_x_6:
[----:B------:R-:W-:-:S13]  /*02a0*/  ISETP.NE.AND P0, PT, R2, 0x3, PT ;  /* 0x000000030200780c */ /* 0x000fda0003f05270 */
[----:B------:R-:W-:Y:S05]  /*02b0*/  @P0 BRA `(.L_x_7) ;  /* 0x0000000000640947 */ /* 0x000fea0003800000 */
[----:B------:R-:W1:Y:S08]  /*02c0*/  LDC.64 R2, c[0x4][0x20] ;  /* 0x01000800ff027b82 */ /* 0x000e700000000a00 */
[----:B------:R-:W2:Y:S08]  /*02d0*/  LDC.64 R4, c[0x4][0x50] ;  /* 0x01001400ff047b82 */ /* 0x000eb00000000a00 */
[----:B------:R-:W3:Y:S01]  /*02e0*/  LDC.64 R6, c[0x4][0x100] ;  /* 0x01004000ff067b82 */ /* 0x000ee20000000a00 */
[----:B-1----:R-:W-:-:S07]  /*02f0*/  IMAD.WIDE R2, R0, 0x80, R2 ;  /* 0x0000008000027825 */ /* 0x002fce00078e0202 */
[----:B------:R-:W1:Y:S01]  /*0300*/  LDC.64 R12, c[0x4][0x28] ;  /* 0x01000a00ff0c7b82 */ /* 0x000e620000000a00 */
[----:B0-----:R-:W4:Y:S04]  /*0310*/  LDG.E.64 R8, desc[UR4][R2.64+0xb5418] ;  /* 0x0b54180402087981 */ /* 0x001f28000c1e1b00 */
[----:B------:R-:W4:Y:S01]  /*0320*/  LDG.E.64 R10, desc[UR4][R2.64+0xb8618] ;  /* 0x0b861804020a7981 */ /* 0x000f22000c1e1b00 */
[C---:B--2---:R-:W-:Y:S02]  /*0330*/  IMAD.WIDE R14, R0.reuse, 0x80, R4 ;  /* 0x00000080000e7825 */ /* 0x044fe400078e0204 */
[----:B------:R-:W0:Y:S03]  /*0340*/  LDC.64 R16, c[0x4][0x58] ;  /* 0x01001600ff107b82 */ /* 0x000e260000000a00 */
[----:B------:R-:W2:Y:S04]  /*0350*/  LDG.E.64 R4, desc[UR4][R14.64+0x18] ;  /* 0x000018040e047981 */ /* 0x000ea8000c1e1b00 */
[----:B---3--:R-:W2:Y:S01]  /*0360*/  LDG.E.64 R6, desc[UR4][R6.64] ;  /* 0x0000000406067981 */ /* 0x008ea2000c1e1b00 */
[----:B-1----:R-:W-:-:S04]  /*0370*/  IMAD.WIDE R18, R0, 0x80, R12 ;  /* 0x0000008000127825 */ /* 0x002fc800078e020c */
[----:B0-----:R-:W-:Y:S01]  /*0380*/  IMAD.WIDE R16, R0, 0x80, R16 ;  /* 0x0000008000107825 */ /* 0x001fe200078e0210 */
[----:B----4-:R-:W-:Y:S01]  /*0390*/  DADD R8, R8, -R10 ;  /* 0x0000000008087229 */ /* 0x010fe2000000080a */
[----:B------:R-:W0:Y:S07]  /*03a0*/  LDC.64 R10, c[0x4][0x130] ;  /* 0x01004c00ff0a7b82 */ /* 0x000e2e0000000a00 */
[----:B--2---:R-:W-:-:S07]  /*03b0*/  DFMA R4, R6, R8, R4 ;  /* 0x000000080604722b */ /* 0x004fce0000000004 */
[----:B------:R-:W-:Y:S04]  /*03c0*/  STG.E.64 desc[UR4][R2.64+0xb8618], R4 ;  /* 0x0b86180402007986 */ /* 0x000fe8000c101b04 */
[----:B------:R-:W2:Y:S04]  /*03d0*/  LDG.E.64 R8, desc[UR4][R18.64+0xb5418] ;  /* 0x0b54180412087981 */ /* 0x000ea8000c1e1b00 */
[----:B------:R-:W2:Y:S04]  /*03e0*/  LDG.E.64 R12, desc[UR4][R18.64+0xb8618] ;  /* 0x0b861804120c7981 */ /* 0x000ea8000c1e1b00 */
[----:B------:R-:W3:Y:S04]  /*03f0*/  LDG.E.64 R6, desc[UR4][R16.64+0x18] ;  /* 0x0000180410067981 */ /* 0x000ee8000c1e1b00 */
[----:B0-----:R-:W3:Y:S01]  /*0400*/  LDG.E.64 R10, desc[UR4][R10.64] ;  /* 0x000000040a0a7981 */ /* 0x001ee2000c1e1b00 */
[----:B--2---:R-:W-:-:S08]  /*0410*/  DADD R8, R8, -R12 ;  /* 0x0000000008087229 */ /* 0x004fd0000000080c */
[----:B---3--:R-:W-:-:S07]  /*0420*/  DFMA R6, R10, R8, R6 ;  /* 0x000000080a06722b */ /* 0x008fce0000000006 */
[----:B------:R-:W-:Y:S01]  /*0430*/  STG.E.64 desc[UR4][R18.64+0xb8618], R6 ;  /* 0x0b86180612007986 */ /* 0x000fe2000c101b04 */
[----:B------:R-:W-:Y:S05]  /*0440*/  EXIT ;  /* 0x000000000000794d */ /* 0x000fea0003800000 */
.L_x_7:
        /* <DEDUP_REMOVED lines=13> */
[----:B-1----:R-:W-:-:S04]  /*0520*/  IMAD.WIDE R18, R0, 0x80, R18 ;  /* 0x0000008000127825 */ /* 0x002fc800078e0212 */
[----:B------:R-:W-:-:S04]  /*0530*/  IMAD.WIDE.U32 R18, R2, 0x8, R18 ;  /* 0x0000000802127825 */ /* 0x000fc800078e0012 */
[----:B----4-:R-:W-:-:S04]  /*0540*/  IMAD.WIDE R16, R0, 0x80, R16 ;  /* 0x0000008000107825 */ /* 0x010fc800078e0210 */
[----:B------:R-:W-:Y:S01]  /*0550*/  IMAD.WIDE.U32 R16, R2, 0x8, R16 ;  /* 0x0000000802107825 */ /* 0x000fe200078e0010 */
[----:B--2---:R-:W-:-:S08]  /*0560*/  DADD R10, R10, -R12 ;  /* 0x000000000a0a7229 */ /* 0x004fd0000000080c */
[----:B---3--:R-:W-:-:S07]  /*0570*/  DFMA R8, R4, R10, R8 ;  /* 0x0000000a0408722b */ /* 0x008fce0000000008 */
[----:B------:R-:W-:Y:S04]  /*0580*/  STG.E.64 desc[UR4][R6.64+0xb8600], R8 ;  /* 0x0b86000806007986 */ /* 0x000fe8000c101b04 */
[----:B------:R-:W2:Y:S04]  /*0590*/  LDG.E.64 R10, desc[UR4][R18.64+0xb5400] ;  /* 0x0b540004120a7981 */ /* 0x000ea8000c1e1b00 */
[----:B------:R-:W2:Y:S04]  /*05a0*/  LDG.E.64 R12, desc[UR4][R18.64+0xb8600] ;  /* 0x0b860004120c7981 */ /* 0x000ea8000c1e1b00 */
[----:B------:R-:W3:Y:S01]  /*05b0*/  LDG.E.64 R2, desc[UR4][R16.64] ;  /* 0x0000000410027981 */ /* 0x000ee2000c1e1b00 */
[----:B--2---:R-:W-:-:S08]  /*05c0*/  DADD R10, R10, -R12 ;  /* 0x000000000a0a7229 */ /* 0x004fd0000000080c */
[----:B---3--:R-:W-:-:S07]  /*05d0*/  DFMA R2, R4, R10, R2 ;  /* 0x0000000a0402722b */ /* 0x008fce0000000002 */
[----:B------:R-:W-:Y:S01]  /*05e0*/  STG.E.64 desc[UR4][R18.64+0xb8600], R2 ;  /* 0x0b86000212007986 */ /* 0x000fe2000c101b04 */
[----:B------:R-:W-:Y:S05]  /*05f0*/  EXIT ;  /* 0x000000000000794d */ /* 0x000fea0003800000 */
.L_x_8:
        /* <DEDUP_REMOVED lines=16> */
.L_x_105:


//--------------------- .text._Z11SecondABC_1v    --------------------------
	.section	.text._Z11SecondABC_1v,"ax",@progbits
	.align	128
        .global         _Z11SecondABC_1v
        .type           _Z11SecondABC_1v,@function
        .size           _Z11SecondABC_1v,(.L_x_106 - _Z11SecondABC_1v)
        .other          _Z11SecondABC_1v,@"STO_CUDA_ENTRY STV_DEFAULT"
_Z11SecondABC_1v:
.text._Z11SecondABC_1v:
        /* <DEDUP_REMOVED lines=42> */
.L_x_9:
        /* <DEDUP_REMOVED lines=27> */
.L_x_10:
        /* <DEDUP_REMOVED lines=27> */
.L_x_11:
        /* <DEDUP_REMOVED lines=16> */
.L_x_106:


//--------------------- .text._Z8UpdateHzv        --------------------------
	.section	.text._Z8UpdateHzv,"ax",@progbits
	.align	128
        .global         _Z8UpdateHzv
        .type           _Z8UpdateHzv,@function
        .size           _Z8UpdateHzv,(.L_x_107 - _Z8UpdateHzv)
        .other          _Z8UpdateHzv,@"STO_CUDA_ENTRY STV_DEFAULT"
_Z8UpdateHzv:
.text._Z8UpdateHzv:
[----:B------:R-:W-:Y:S01]  /*0000*/  LDC R1, c[0x0][0x37c] ;  /* 0x0000df00ff017b82 */ /* 0x000fe20000000800 */
[----:B------:R-:W0:Y:S07]  /*0010*/  S2R R5, SR_TID.Z ;  /* 0x0000000000057919 */ /* 0x000e2e0000002300 */
[----:B------:R-:W1:Y:S01]  /*0020*/  LDC R21, c[0x0][0x360] ;  /* 0x0000d800ff157b82 */ /* 0x000e620000000800 */
[----:B------:R-:W2:Y:S01]  /*0030*/  S2R R3, SR_TID.Y ;  /* 0x0000000000037919 */ /* 0x000ea20000002200 */
[----:B------:R-:W1:Y:S06]  /*0040*/  S2R R2, SR_TID.X ;  /* 0x0000000000027919 */ /* 0x000e6c0000002100 */
[----:B------:R-:W2:Y:S08]  /*0050*/  LDC R6, c[0x0][0x364] ;  /* 0x0000d900ff067b82 */ /* 0x000eb00000000800 */
[----:B------:R-:W0:Y:S08]  /*0060*/  S2UR UR6, SR_CTAID.Z ;  /* 0x00000000000679c3 */ /* 0x000e300000002700 */
[----:B------:R-:W0:Y:S08]  /*0070*/  LDC R0, c[0x0][0x368] ;  /* 0x0000da00ff007b82 */ /* 0x000e300000000800 */
[----:B------:R-:W2:Y:S08]  /*0080*/  S2UR UR5, SR_CTAID.Y ;  /* 0x00000000000579c3 */ /* 0x000eb00000002600 */
[----:B------:R-:W1:Y:S01]  /*0090*/  S2UR UR4, SR_CTAID.X ;  /* 0x00000000000479c3 */ /* 0x000e620000002500 */
[----:B0-----:R-:W-:-:S05]  /*00a0*/  IMAD R0, R0, UR6, R5 ;  /* 0x0000000600007c24 */ /* 0x001fca000f8e0205 */
[----:B------:R-:W-:Y:S01]  /*00b0*/  ISETP.GT.U32.AND P0, PT, R0, 0xf, PT ;  /* 0x0000000f0000780c */ /* 0x000fe20003f04070 */
[----:B--2---:R-:W-:-:S05]  /*00c0*/  IMAD R6, R6, UR5, R3 ;  /* 0x0000000506067c24 */ /* 0x004fca000f8e0203 */
[----:B------:R-:W-:Y:S01]  /*00d0*/  ISETP.GT.U32.OR P0, PT, R6, 0x62, P0 ;  /* 0x000000620600780c */ /* 0x000fe20000704470 */
        /* <DEDUP_REMOVED lines=11> */
[----:B--2---:R-:W-:-:S04]  /*0190*/  IMAD.WIDE R8, R21, 0x3200, R8 ;  /* 0x0000320015087825 */ /* 0x004fc800078e0208 */
[----:B------:R-:W-:-:S04]  /*01a0*/  IMAD.WIDE.U32 R18, R0, 0x8, R10 ;  /* 0x0000000800127825 */ /* 0x000fc800078e000a */
[----:B------:R-:W-:Y:S01]  /*01b0*/  IMAD.WIDE.U32 R14, R6, 0x80, R8 ;  /* 0x00000080060e7825 */ /* 0x000fe200078e0008 */
[----:B-1----:R-:W2:Y:S04]  /*01c0*/  LDG.E.64 R10, desc[UR4][R18.64] ;  /* 0x00000004120a7981 */ /* 0x002ea8000c1e1b00 */
[----:B------:R-:W2:Y:S01]  /*01d0*/  LDG.E.64 R8, desc[UR4][R18.64+0x3200] ;  /* 0x0032000412087981 */ /* 0x000ea2000c1e1b00 */
[----:B------:R-:W-:-:S03]  /*01e0*/  IMAD.WIDE.U32 R16, R0, 0x8, R14 ;  /* 0x0000000800107825 */ /* 0x000fc600078e000e */
[----:B0-----:R-:W5:Y:S01]  /*01f0*/  LDG.E.64 R4, desc[UR4][R4.64] ;  /* 0x0000000404047981 */ /* 0x001f62000c1e1b00 */
[----:B---3--:R-:W-:-:S03]  /*0200*/  IMAD.WIDE R20, R21, 0x3200, R12 ;  /* 0x0000320015147825 */ /* 0x008fc600078e020c */
[----:B------:R-:W3:Y:S04]  /*0210*/  LDG.E.64 R12, desc[UR4][R16.64+0x80] ;  /* 0x00008004100c7981 */ /* 0x000ee8000c1e1b00 */
[----:B------:R-:W3:Y:S01]  /*0220*/  LDG.E.64 R14, desc[UR4][R16.64] ;  /* 0x00000004100e7981 */ /* 0x000ee2000c1e1b00 */
[----:B------:R-:W-:-:S03]  /*0230*/  IMAD.WIDE.U32 R20, R6, 0x80, R20 ;  /* 0x0000008006147825 */ /* 0x000fc600078e0014 */
[----:B----4-:R-:W4:Y:S01]  /*0240*/  LDG.E.64 R2, desc[UR4][R2.64] ;  /* 0x0000000402027981 */ /* 0x010f22000c1e1b00 */
[----:B------:R-:W-:-:S05]  /*0250*/  IMAD.WIDE.U32 R20, R0, 0x8, R20 ;  /* 0x0000000800147825 */ /* 0x000fca00078e0014 */
[----:B------:R-:W4:Y:S01]  /*0260*/  LDG.E.64 R6, desc[UR4][R20.64] ;  /* 0x0000000414067981 */ /* 0x000f22000c1e1b00 */
[----:B--2---:R-:W-:-:S08]  /*0270*/  DADD R8, R8, -R10 ;  /* 0x0000000008087229 */ /* 0x004fd0000000080a */
[----:B-----5:R-:W-:Y:S02]  /*0280*/  DMUL R8, R4, R8 ;  /* 0x0000000804087228 */ /* 0x020fe40000000000 */
[----:B---3--:R-:W-:-:S08]  /*0290*/  DADD R12, R12, -R14 ;  /* 0x000000000c0c7229 */ /* 0x008fd0000000080e */
[----:B----4-:R-:W-:-:S08]  /*02a0*/  DFMA R8, R2, R12, -R8 ;  /* 0x0000000c0208722b */ /* 0x010fd00000000808 */
[----:B------:R-:W-:-:S07]  /*02b0*/  DADD R6, R8, R6 ;  /* 0x0000000008067229 */ /* 0x000fce0000000006 */
[----:B------:R-:W-:Y:S01]  /*02c0*/  STG.E.64 desc[UR4][R20.64], R6 ;  /* 0x0000000614007986 */ /* 0x000fe2000c101b04 */
[----:B------:R-:W-:Y:S05]  /*02d0*/  EXIT ;  /* 0x000000000000794d */ /* 0x000fea0003800000 */
.L_x_12:
        /* <DEDUP_REMOVED lines=10> */
.L_x_107:


//--------------------- .text._Z8UpdateHyv        --------------------------
	.section	.text._Z8UpdateHyv,"ax",@progbits
	.align	128
        .global         _Z8UpdateHyv
        .type           _Z8UpdateHyv,@function
        .size           _Z8UpdateHyv,(.L_x_108 - _Z8UpdateHyv)
        .other          _Z8UpdateHyv,@"STO_CUDA_ENTRY STV_DEFAULT"
_Z8UpdateHyv:
.text._Z8UpdateHyv:
        /* <DEDUP_REMOVED lines=46> */
.L_x_13:
        /* <DEDUP_REMOVED lines=10> */
.L_x_108:


//--------------------- .text._Z8UpdateHxv        --------------------------
	.section	.text._Z8UpdateHxv,"ax",@progbits
	.align	128
        .global         _Z8UpdateHxv
        .type           _Z8UpdateHxv,@function
        .size           _Z8UpdateHxv,(.L_x_109 - _Z8UpdateHxv)
        .other          _Z8UpdateHxv,@"STO_CUDA_ENTRY STV_DEFAULT"
_Z8UpdateHxv:
.text._Z8UpdateHxv:
        /* <DEDUP_REMOVED lines=46> */
.L_x_14:
        /* <DEDUP_REMOVED lines=10> */
.L_x_109:


//--------------------- .text._Z16StoreFieldsYLIMYv --------------------------
	.section	.text._Z16StoreFieldsYLIMYv,"ax",@progbits
	.align	128
        .global         _Z16StoreFieldsYLIMYv
        .type           _Z16StoreFieldsYLIMYv,@function
        .size           _Z16StoreFieldsYLIMYv,(.L_x_110 - _Z16StoreFieldsYLIMYv)
        .other          _Z16StoreFieldsYLIMYv,@"STO_CUDA_ENTRY STV_DEFAULT"
_Z16StoreFieldsYLIMYv:
.text._Z16StoreFieldsYLIMYv:
        /* <DEDUP_REMOVED lines=30> */
.L_x_15:
        /* <DEDUP_REMOVED lines=10> */
.L_x_110:


//--------------------- .text._Z8ABCYLIMYv        --------------------------
	.section	.text._Z8ABCYLIMYv,"ax",@progbits
	.align	128
        .global         _Z8ABCYLIMYv
        .type           _Z8ABCYLIMYv,@function
        .size           _Z8ABCYLIMYv,(.L_x_111 - _Z8ABCYLIMYv)
        .other          _Z8ABCYLIMYv,@"STO_CUDA_ENTRY STV_DEFAULT"
_Z8ABCYLIMYv:
.text._Z8ABCYLIMYv:
        /* <DEDUP_REMOVED lines=42> */
.L_x_16:
        /* <DEDUP_REMOVED lines=13> */
[----:B------:R-:W3:Y:S01]  /*0370*/  LDC.64 R18, c[0x4][0x108] ;  /* 0x01004200ff127b82 */ /* 0x000ee20000000a00 */
[----:B-1----:R-:W-:-:S04]  /*0380*/  IMAD.WIDE R20, R0, 0x3200, R12 ;  /* 0x0000320000147825 */ /* 0x002fc800078e020c */
[----:B0-----:R-:W-:Y:S01]  /*0390*/  IMAD.WIDE R16, R0, 0x80, R16 ;  /* 0x0000008000107825 */ /* 0x001fe200078e0210 */
[----:B----4-:R-:W-:-:S08]  /*03a0*/  DADD R8, R8, -R10 ;  /* 0x0000000008087229 */ /* 0x010fd0000000080a */
[----:B--2---:R-:W-:-:S07]  /*03b0*/  DFMA R4, R6, R8, R4 ;  /* 0x000000080604722b */ /* 0x004fce0000000004 */
[----:B------:R-:W-:Y:S04]  /*03c0*/  STG.E.64 desc[UR4][R2.64+0x3198], R4 ;  /* 0x0031980402007986 */ /* 0x000fe8000c101b04 */
[----:B------:R-:W2:Y:S04]  /*03d0*/  LDG.E.64 R10, desc[UR4][R20.64+0x3118] ;  /* 0x00311804140a7981 */ /* 0x000ea8000c1e1b00 */
[----:B------:R-:W2:Y:S04]  /*03e0*/  LDG.E.64 R12, desc[UR4][R20.64+0x3198] ;  /* 0x00319804140c7981 */ /* 0x000ea8000c1e1b00 */
[----:B------:R-:W4:Y:S04]  /*03f0*/  LDG.E.64 R6, desc[UR4][R16.64+0x18] ;  /* 0x0000180410067981 */ /* 0x000f28000c1e1b00 */
[----:B---3--:R-:W4:Y:S01]  /*0400*/  LDG.E.64 R8, desc[UR4][R18.64] ;  /* 0x0000000412087981 */ /* 0x008f22000c1e1b00 */
[----:B--2---:R-:W-:-:S08]  /*0410*/  DADD R10, R10, -R12 ;  /* 0x000000000a0a7229 */ /* 0x004fd0000000080c */
[----:B----4-:R-:W-:-:S07]  /*0420*/  DFMA R6, R8, R10, R6 ;  /* 0x0000000a0806722b */ /* 0x010fce0000000006 */
[----:B------:R-:W-:Y:S01]  /*0430*/  STG.E.64 desc[UR4][R20.64+0x3198], R6 ;  /* 0x0031980614007986 */ /* 0x000fe2000c101b04 */
[----:B------:R-:W-:Y:S05]  /*0440*/  EXIT ;  /* 0x000000000000794d */ /* 0x000fea0003800000 */
.L_x_17:
        /* <DEDUP_REMOVED lines=27> */
.L_x_18:
        /* <DEDUP_REMOVED lines=16> */
.L_x_111:


//--------------------- .text._Z13StoreFieldsY0v  --------------------------
	.section	.text._Z13StoreFieldsY0v,"ax",@progbits
	.align	128
        .global         _Z13StoreFieldsY0v
        .type           _Z13StoreFieldsY0v,@function
        .size           _Z13StoreFieldsY0v,(.L_x_112 - _Z13StoreFieldsY0v)
        .other          _Z13StoreFieldsY0v,@"STO_CUDA_ENTRY STV_DEFAULT"
_Z13StoreFieldsY0v:
.text._Z13StoreFieldsY0v:
        /* <DEDUP_REMOVED lines=30> */
.L_x_19:
        /* <DEDUP_REMOVED lines=10> */
.L_x_112:


//--------------------- .text._Z5ABCY0v           --------------------------
	.section	.text._Z5ABCY0v,"ax",@progbits
	.align	128
        .global         _Z5ABCY0v
        .type           _Z5ABCY0v,@function
        .size           _Z5ABCY0v,(.L_x_113 - _Z5ABCY0v)
        .other          _Z5ABCY0v,@"STO_CUDA_ENTRY STV_DEFAULT"
_Z5ABCY0v:
.text._Z5ABCY0v:
        /* <DEDUP_REMOVED lines=42> */
.L_x_20:
        /* <DEDUP_REMOVED lines=27> */
.L_x_21:
        /* <DEDUP_REMOVED lines=27> */
.L_x_22:
        /* <DEDUP_REMOVED lines=16> */
.L_x_113:


//--------------------- .text._Z8NoSourcev        --------------------------
	.section	.text._Z8NoSourcev,"ax",@progbits
	.align	128
        .global         _Z8NoSourcev
        .type           _Z8NoSourcev,@function
        .size           _Z8NoSourcev,(.L_x_114 - _Z8NoSourcev)
        .other          _Z8NoSourcev,@"STO_CUDA_ENTRY STV_DEFAULT"
_Z8NoSourcev:
.text._Z8NoSourcev:
[----:B------:R-:W-:Y:S01]  /*0000*/  LDC R1, c[0x0][0x37c] ;  /* 0x0000df00ff017b82 */ /* 0x000fe20000000800 */
[----:B------:R-:W0:Y:S07]  /*0010*/  S2R R5, SR_TID.X ;  /* 0x0000000000057919 */ /* 0x000e2e0000002100 */
[----:B------:R-:W0:Y:S01]  /*0020*/  S2UR UR4, SR_CTAID.X ;  /* 0x00000000000479c3 */ /* 0x000e220000002500 */
[----:B------:R-:W1:Y:S07]  /*0030*/  S2R R7, SR_TID.Y ;  /* 0x0000000000077919 */ /* 0x000e6e0000002200 */
[----:B------:R-:W0:Y:S08]  /*0040*/  LDC R0, c[0x0][0x360] ;  /* 0x0000d800ff007b82 */ /* 0x000e300000000800 */
[----:B------:R-:W2:Y:S08]  /*0050*/  LDC.64 R2, c[0x4][RZ] ;  /* 0x01000000ff027b82 */ /* 0x000eb00000000a00 */
[----:B------:R-:W1:Y:S08]  /*0060*/  S2UR UR6, SR_CTAID.Y ;  /* 0x00000000000679c3 */ /* 0x000e700000002600 */
[----:B------:R-:W1:Y:S01]  /*0070*/  LDC R4, c[0x0][0x364] ;  /* 0x0000d900ff047b82 */ /* 0x000e620000000800 */
[----:B0-----:R-:W-:Y:S01]  /*0080*/  IMAD R0, R0, UR4, R5 ;  /* 0x0000000400007c24 */ /* 0x001fe2000f8e0205 */
[----:B------:R-:W0:Y:S04]  /*0090*/  LDCU.64 UR4, c[0x0][0x358] ;  /* 0x00006b00ff0477ac */ /* 0x000e280008000a00 */
[----:B------:R-:W-:-:S05]  /*00a0*/  IADD3 R5, PT, PT, R0, 0x13, RZ ;  /* 0x0000001300057810 */ /* 0x000fca0007ffe0ff */
[----:B--2---:R-:W-:-:S04]  /*00b0*/  IMAD.WIDE R2, R5, 0x3200, R2 ;  /* 0x0000320005027825 */ /* 0x004fc800078e0202 */
[----:B-1----:R-:W-:-:S04]  /*00c0*/  IMAD R5, R4, UR6, R7 ;  /* 0x0000000604057c24 */ /* 0x002fc8000f8e0207 */
[----:B------:R-:W-:-:S05]  /*00d0*/  IMAD.WIDE.U32 R2, R5, 0x8, R2 ;  /* 0x0000000805027825 */ /* 0x000fca00078e0002 */
[----:B0-----:R-:W-:Y:S01]  /*00e0*/  STG.E.64 desc[UR4][R2.64], RZ ;  /* 0x000000ff02007986 */ /* 0x001fe2000c101b04 */
[----:B------:R-:W-:Y:S05]  /*00f0*/  EXIT ;  /* 0x000000000000794d */ /* 0x000fea0003800000 */
.L_x_23:
        /* <DEDUP_REMOVED lines=16> */
.L_x_114:


//--------------------- .text._Z14GaussianSourcev --------------------------
	.section	.text._Z14GaussianSourcev,"ax",@progbits
	.align	128
        .global         _Z14GaussianSourcev
        .type           _Z14GaussianSourcev,@function
        .size           _Z14GaussianSourcev,(.L_x_97 - _Z14GaussianSourcev)
        .other          _Z14GaussianSourcev,@"STO_CUDA_ENTRY STV_DEFAULT"
_Z14GaussianSourcev:
.text._Z14GaussianSourcev:
[----:B------:R-:W-:Y:S08]  /*0000*/  LDC R1, c[0x0][0x37c] ;  /* 0x0000df00ff017b82 */ /* 0x000ff00000000800 */
[----:B------:R-:W0:Y:S01]  /*0010*/  LDC.64 R4, c[0x4][0xe8] ;  /* 0x01003a00ff047b82 */ /* 0x000e220000000a00 */
[----:B------:R-:W0:Y:S07]  /*0020*/  LDCU.64 UR4, c[0x0][0x358] ;  /* 0x00006b00ff0477ac */ /* 0x000e2e0008000a00 */
[----:B------:R-:W1:Y:S01]  /*0030*/  LDC.64 R2, c[0x4][0xb8] ;  /* 0x01002e00ff027b82 */ /* 0x000e620000000a00 */
[----:B0-----:R-:W2:Y:S07]  /*0040*/  LDG.E.64 R4, desc[UR4][R4.64] ;  /* 0x0000000404047981 */ /* 0x001eae000c1e1b00 */
[----:B------:R-:W0:Y:S01]  /*0050*/  LDC.64 R8, c[0x4][0xe0] ;  /* 0x01003800ff087b82 */ /* 0x000e220000000a00 */
[----:B-1----:R-:W3:Y:S07]  /*0060*/  LDG.E R0, desc[UR4][R2.64] ;  /* 0x0000000402007981 */ /* 0x002eee000c1e1900 */
[----:B------:R-:W1:Y:S01]  /*0070*/  LDC.64 R10, c[0x4][0xf0] ;  /* 0x01003c00ff0a7b82 */ /* 0x000e620000000a00 */
[----:B0-----:R-:W4:Y:S04]  /*0080*/  LDG.E.64 R8, desc[UR4][R8.64] ;  /* 0x0000000408087981 */ /* 0x001f28000c1e1b00 */
[----:B-1----:R-:W4:Y:S01]  /*0090*/  LDG.E.64 R10, desc[UR4][R10.64] ;  /* 0x000000040a0a7981 */ /* 0x002f22000c1e1b00 */
[----:B------:R-:W-:Y:S01]  /*00a0*/  IMAD.MOV.U32 R6, RZ, RZ, 0x1 ;  /* 0x00000001ff067424 */ /* 0x000fe200078e00ff */
[----:B--2---:R-:W0:Y:S05]  /*00b0*/  MUFU.RCP64H R7, R5 ;  /* 0x0000000500077308 */ /* 0x004e2a0000001800 */
[----:B0-----:R-:W-:-:S08]  /*00c0*/  DFMA R12, -R4, R6, 1 ;  /* 0x3ff00000040c742b */ /* 0x001fd00000000106 */
[----:B------:R-:W-:-:S08]  /*00d0*/  DFMA R12, R12, R12, R12 ;  /* 0x0000000c0c0c722b */ /* 0x000fd0000000000c */
[----:B------:R-:W-:Y:S01]  /*00e0*/  DFMA R12, R6, R12, R6 ;  /* 0x0000000c060c722b */ /* 0x000fe20000000006 */
[----:B---3--:R-:W4:Y:S07]  /*00f0*/  I2F.F64 R6, R0 ;  /* 0x0000000000067312 */ /* 0x008f2e0000201c00 */
[----:B------:R-:W-:-:S08]  /*0100*/  DFMA R14, -R4, R12, 1 ;  /* 0x3ff00000040e742b */ /* 0x000fd0000000010c */
[----:B------:R-:W-:Y:S02]  /*0110*/  DFMA R14, R12, R14, R12 ;  /* 0x0000000e0c0e722b */ /* 0x000fe4000000000c */
[----:B----4-:R-:W-:-:S08]  /*0120*/  DFMA R6, R6, R8, -R10 ;  /* 0x000000080606722b */ /* 0x010fd0000000080a */
[----:B------:R-:W-:-:S08]  /*0130*/  DMUL R2, R6, R14 ;  /* 0x0000000e06027228 */ /* 0x000fd00000000000 */
[----:B------:R-:W-:-:S08]  /*0140*/  DFMA R8, -R4, R2, R6 ;  /* 0x000000020408722b */ /* 0x000fd00000000106 */
[----:B------:R-:W-:Y:S01]  /*0150*/  DFMA R2, R14, R8, R2 ;  /* 0x000000080e02722b */ /* 0x000fe20000000002 */
[----:B------:R-:W-:-:S09]  /*0160*/  FSETP.GEU.AND P1, PT, |R7|, 6.5827683646048100446e-37, PT ;  /* 0x036000000700780b */ /* 0x000fd20003f2e200 */
[----:B------:R-:W-:-:S05]  /*0170*/  FFMA R8, RZ, R5, R3 ;  /* 0x00000005ff087223 */ /* 0x000fca0000000003 */
[----:B------:R-:W-:-:S13]  /*0180*/  FSETP.GT.AND P0, PT, |R8|, 1.469367938527859385e-39, PT ;  /* 0x001000000800780b */ /* 0x000fda0003f04200 */
[----:B------:R-:W-:Y:S05]  /*0190*/  @P0 BRA P1, `(.L_x_24) ;  /* 0x0000000000100947 */ /* 0x000fea0000800000 */
[----:B------:R-:W-:-:S07]  /*01a0*/  MOV R0, 0x1c0 ;  /* 0x000001c000007802 */ /* 0x000fce0000000f00 */
[----:B------:R-:W-:Y:S05]  /*01b0*/  CALL.REL.NOINC `($__internal_0_$__cuda_sm20_div_rn_f64_full) ;  /* 0x0000000400387944 */ /* 0x000fea0003c00000 */
[----:B------:R-:W-:Y:S02]  /*01c0*/  IMAD.MOV.U32 R2, RZ, RZ, R12 ;  /* 0x000000ffff027224 */ /* 0x000fe400078e000c */
[----:B------:R-:W-:-:S07]  /*01d0*/  IMAD.MOV.U32 R3, RZ, RZ, R13 ;  /* 0x000000ffff037224 */ /* 0x000fce00078e000d */
.L_x_24:
[----:B------:R-:W-:Y:S01]  /*01e0*/  DMUL R4, R2, -R2 ;  /* 0x8000000202047228 */ /* 0x000fe20000000000 */
[----:B------:R-:W-:Y:S01]  /*01f0*/  IMAD.MOV.U32 R6, RZ, RZ, 0x652b82fe ;  /* 0x652b82feff067424 */ /* 0x000fe200078e00ff */
[----:B------:R-:W-:Y:S01]  /*0200*/  UMOV UR6, 0xfefa39ef ;  /* 0xfefa39ef00067882 */ /* 0x000fe20000000000 */
[----:B------:R-:W-:Y:S01]  /*0210*/  IMAD.MOV.U32 R7, RZ, RZ, 0x3ff71547 ;  /* 0x3ff71547ff077424 */ /* 0x000fe200078e00ff */
[----:B------:R-:W-:Y:S01]  /*0220*/  UMOV UR7, 0x3fe62e42 ;  /* 0x3fe62e4200077882 */ /* 0x000fe20000000000 */
[----:B------:R-:W0:Y:S04]  /*0230*/  S2R R13, SR_CTAID.X ;  /* 0x00000000000d7919 */ /* 0x000e280000002500 */
[----:B------:R-:W-:Y:S01]  /*0240*/  DFMA R6, R4, R6, 6.75539944105574400000e+15 ;  /* 0x433800000406742b */ /* 0x000fe20000000006 */
[----:B------:R-:W1:Y:S01]  /*0250*/  S2R R0, SR_CTAID.Y ;  /* 0x0000000000007919 */ /* 0x000e620000002600 */
[----:B------:R-:W-:-:S06]  /*0260*/  FSETP.GEU.AND P0, PT, |R5|, 4.1917929649353027344, PT ;  /* 0x4086232b0500780b */ /* 0x000fcc0003f0e200 */
[----:B------:R-:W-:-:S08]  /*0270*/  DADD R8, R6, -6.75539944105574400000e+15 ;  /* 0xc338000006087429 */ /* 0x000fd00000000000 */
[----:B------:R-:W-:Y:S01]  /*0280*/  DFMA R10, R8, -UR6, R4 ;  /* 0x80000006080a7c2b */ /* 0x000fe20008000004 */
[----:B------:R-:W-:Y:S01]  /*0290*/  UMOV UR6, 0x3b39803f ;  /* 0x3b39803f00067882 */ /* 0x000fe20000000000 */
[----:B------:R-:W-:-:S06]  /*02a0*/  UMOV UR7, 0x3c7abc9e ;  /* 0x3c7abc9e00077882 */ /* 0x000fcc0000000000 */
[----:B------:R-:W-:Y:S01]  /*02b0*/  DFMA R8, R8, -UR6, R10 ;  /* 0x8000000608087c2b */ /* 0x000fe2000800000a */
[----:B------:R-:W-:Y:S01]  /*02c0*/  UMOV UR6, 0x69ce2bdf ;  /* 0x69ce2bdf00067882 */ /* 0x000fe20000000000 */
[----:B------:R-:W-:Y:S01]  /*02d0*/  IMAD.MOV.U32 R10, RZ, RZ, -0x35dec16 ;  /* 0xfca213eaff0a7424 */ /* 0x000fe200078e00ff */
[----:B------:R-:W-:Y:S01]  /*02e0*/  UMOV UR7, 0x3e5ade15 ;  /* 0x3e5ade1500077882 */ /* 0x000fe20000000000 */
[----:B------:R-:W-:-:S06]  /*02f0*/  IMAD.MOV.U32 R11, RZ, RZ, 0x3e928af3 ;  /* 0x3e928af3ff0b7424 */ /* 0x000fcc00078e00ff */
[----:B------:R-:W-:Y:S01]  /*0300*/  DFMA R10, R8, UR6, R10 ;  /* 0x00000006080a7c2b */ /* 0x000fe2000800000a */
[----:B------:R-:W-:Y:S01]  /*0310*/  UMOV UR6, 0x62401315 ;  /* 0x6240131500067882 */ /* 0x000fe20000000000 */
[----:B------:R-:W-:-:S06]  /*0320*/  UMOV UR7, 0x3ec71dee ;  /* 0x3ec71dee00077882 */ /* 0x000fcc0000000000 */
[----:B------:R-:W-:Y:S01]  /*0330*/  DFMA R10, R8, R10, UR6 ;  /* 0x00000006080a7e2b */ /* 0x000fe2000800000a */
        /* <DEDUP_REMOVED lines=20> */
[C---:B------:R-:W-:Y:S02]  /*0480*/  DFMA R14, R8.reuse, R10, UR6 ;  /* 0x00000006080e7e2b */ /* 0x040fe4000800000a */
[----:B------:R-:W2:Y:S01]  /*0490*/  S2R R10, SR_TID.X ;  /* 0x00000000000a7919 */ /* 0x000ea20000002100 */
[----:B------:R-:W3:Y:S05]  /*04a0*/  S2R R11, SR_TID.Y ;  /* 0x00000000000b7919 */ /* 0x000eea0000002200 */
[----:B------:R-:W-:-:S08]  /*04b0*/  DFMA R14, R8, R14, 1 ;  /* 0x3ff00000080e742b */ /* 0x000fd0000000000e */
[----:B------:R-:W-:-:S10]  /*04c0*/  DFMA R14, R8, R14, 1 ;  /* 0x3ff00000080e742b */ /* 0x000fd4000000000e */
[----:B------:R-:W-:Y:S02]  /*04d0*/  IMAD R9, R6, 0x100000, R15 ;  /* 0x0010000006097824 */ /* 0x000fe400078e020f */
[----:B------:R-:W-:Y:S01]  /*04e0*/  IMAD.MOV.U32 R8, RZ, RZ, R14 ;  /* 0x000000ffff087224 */ /* 0x000fe200078e000e */
[----:B01----:R-:W-:Y:S06]  /*04f0*/  @!P0 BRA `(.L_x_25) ;  /* 0x0000000000388947 */ /* 0x003fec0003800000 */
[----:B------:R-:W-:Y:S01]  /*0500*/  FSETP.GEU.AND P1, PT, |R5|, 4.2275390625, PT ;  /* 0x408748000500780b */ /* 0x000fe20003f2e200 */
[C---:B------:R-:W-:Y:S02]  /*0510*/  DADD R8, R4.reuse, +INF ;  /* 0x7ff0000004087429 */ /* 0x040fe40000000000 */
[----:B------:R-:W-:-:S08]  /*0520*/  DSETP.GEU.AND P0, PT, R4, RZ, PT ;  /* 0x000000ff0400722a */ /* 0x000fd00003f0e000 */
[----:B------:R-:W-:Y:S02]  /*0530*/  FSEL R8, R8, RZ, P0 ;  /* 0x000000ff08087208 */ /* 0x000fe40000000000 */
[----:B------:R-:W-:Y:S01]  /*0540*/  FSEL R9, R9, RZ, P0 ;  /* 0x000000ff09097208 */ /* 0x000fe20000000000 */
[----:B------:R-:W-:Y:S06]  /*0550*/  @P1 BRA `(.L_x_25) ;  /* 0x0000000000201947 */ /* 0x000fec0003800000 */
[----:B------:R-:W-:Y:S01]  /*0560*/  LEA.HI R4, R6, R6, RZ, 0x1 ;  /* 0x0000000606047211 */ /* 0x000fe200078f08ff */
[----:B------:R-:W-:-:S03]  /*0570*/  IMAD.MOV.U32 R8, RZ, RZ, R14 ;  /* 0x000000ffff087224 */ /* 0x000fc600078e000e */
[----:B------:R-:W-:-:S05]  /*0580*/  SHF.R.S32.HI R9, RZ, 0x1, R4 ;  /* 0x00000001ff097819 */ /* 0x000fca0000011404 */
[----:B------:R-:W-:Y:S02]  /*0590*/  IMAD.IADD R4, R6, 0x1, -R9 ;  /* 0x0000000106047824 */ /* 0x000fe400078e0a09 */
[----:B------:R-:W-:-:S03]  /*05a0*/  IMAD R9, R9, 0x100000, R15 ;  /* 0x0010000009097824 */ /* 0x000fc600078e020f */
[----:B------:R-:W-:Y:S01]  /*05b0*/  LEA R5, R4, 0x3ff00000, 0x14 ;  /* 0x3ff0000004057811 */ /* 0x000fe200078ea0ff */
[----:B------:R-:W-:-:S06]  /*05c0*/  IMAD.MOV.U32 R4, RZ, RZ, RZ ;  /* 0x000000ffff047224 */ /* 0x000fcc00078e00ff */
[----:B------:R-:W-:-:S11]  /*05d0*/  DMUL R8, R8, R4 ;  /* 0x0000000408087228 */ /* 0x000fd60000000000 */
.L_x_25:
[----:B------:R-:W2:Y:S01]  /*05e0*/  LDCU UR6, c[0x0][0x360] ;  /* 0x00006c00ff0677ac */ /* 0x000ea20008000800 */
[----:B------:R-:W0:Y:S01]  /*05f0*/  LDC.64 R6, c[0x4][0x10] ;  /* 0x01000400ff067b82 */ /* 0x000e220000000a00 */
[----:B------:R-:W3:Y:S07]  /*0600*/  LDCU UR7, c[0x0][0x364] ;  /* 0x00006c80ff0777ac */ /* 0x000eee0008000800 */
[----:B------:R-:W1:Y:S01]  /*0610*/  LDC.64 R4, c[0x4][0xf8] ;  /* 0x01003e00ff047b82 */ /* 0x000e620000000a00 */
[----:B--2---:R-:W-:-:S04]  /*0620*/  IMAD R10, R13, UR6, R10 ;  /* 0x000000060d0a7c24 */ /* 0x004fc8000f8e020a */
[----:B------:R-:W-:Y:S02]  /*0630*/  VIADD R13, R10, 0x13 ;  /* 0x000000130a0d7836 */ /* 0x000fe40000000000 */
[----:B---3--:R-:W-:Y:S02]  /*0640*/  IMAD R11, R0, UR7, R11 ;  /* 0x00000007000b7c24 */ /* 0x008fe4000f8e020b */
[----:B0-----:R-:W-:-:S04]  /*0650*/  IMAD.WIDE R6, R13, 0x3200, R6 ;  /* 0x000032000d067825 */ /* 0x001fc800078e0206 */
[----:B------:R-:W-:Y:S01]  /*0660*/  IMAD.WIDE.U32 R6, R11, 0x8, R6 ;  /* 0x000000080b067825 */ /* 0x000fe200078e0006 */
[----:B-1----:R-:W-:Y:S04]  /*0670*/  STG.E.64 desc[UR4][R4.64], R2 ;  /* 0x0000000204007986 */ /* 0x002fe8000c101b04 */
[----:B------:R-:W-:Y:S01]  /*0680*/  STG.E.64 desc[UR4][R6.64], R8 ;  /* 0x0000000806007986 */ /* 0x000fe2000c101b04 */
[----:B------:R-:W-:Y:S05]  /*0690*/  EXIT ;  /* 0x000000000000794d */ /* 0x000fea0003800000 */
        .weak           $__internal_0_$__cuda_sm20_div_rn_f64_full
        .type           $__internal_0_$__cuda_sm20_div_rn_f64_full,@function
        .size           $__internal_0_$__cuda_sm20_div_rn_f64_full,(.L_x_97 - $__internal_0_$__cuda_sm20_div_rn_f64_full)
$__internal_0_$__cuda_sm20_div_rn_f64_full:
[C---:B------:R-:W-:Y:S01]  /*06a0*/  FSETP.GEU.AND P0, PT, |R5|.reuse, 1.469367938527859385e-39, PT ;  /* 0x001000000500780b */ /* 0x040fe20003f0e200 */
[----:B------:R-:W-:Y:S01]  /*06b0*/  IMAD.MOV.U32 R8, RZ, RZ, 0x1 ;  /* 0x00000001ff087424 */ /* 0x000fe200078e00ff */
[C---:B------:R-:W-:Y:S01]  /*06c0*/  LOP3.LUT R2, R5.reuse, 0x800fffff, RZ, 0xc0, !PT ;  /* 0x800fffff05027812 */ /* 0x040fe200078ec0ff */
[----:B------:R-:W-:Y:S01]  /*06d0*/  IMAD.MOV.U32 R13, RZ, RZ, 0x1ca00000 ;  /* 0x1ca00000ff0d7424 */ /* 0x000fe200078e00ff */
[----:B------:R-:W-:Y:S02]  /*06e0*/  LOP3.LUT R17, R5, 0x7ff00000, RZ, 0xc0, !PT ;  /* 0x7ff0000005117812 */ /* 0x000fe400078ec0ff */
[----:B------:R-:W-:Y:S01]  /*06f0*/  LOP3.LUT R3, R2, 0x3ff00000, RZ, 0xfc, !PT ;  /* 0x3ff0000002037812 */ /* 0x000fe200078efcff */
[----:B------:R-:W-:Y:S01]  /*0700*/  IMAD.MOV.U32 R2, RZ, RZ, R4 ;  /* 0x000000ffff027224 */ /* 0x000fe200078e0004 */
[----:B------:R-:W-:-:S04]  /*0710*/  LOP3.LUT R12, R7, 0x7ff00000, RZ, 0xc0, !PT ;  /* 0x7ff00000070c7812 */ /* 0x000fc800078ec0ff */
[----:B------:R-:W-:Y:S01]  /*0720*/  ISETP.GE.U32.AND P1, PT, R12, R17, PT ;  /* 0x000000110c00720c */ /* 0x000fe20003f26070 */
[----:B------:R-:W-:Y:S01]  /*0730*/  @!P0 DMUL R2, R4, 8.98846567431157953865e+307 ;  /* 0x7fe0000004028828 */ /* 0x000fe20000000000 */
[----:B------:R-:W-:-:S05]  /*0740*/  IMAD.MOV.U32 R19, RZ, RZ, R12 ;  /* 0x000000ffff137224 */ /* 0x000fca00078e000c */
[----:B------:R-:W0:Y:S02]  /*0750*/  MUFU.RCP64H R9, R3 ;  /* 0x0000000300097308 */ /* 0x000e240000001800 */
[----:B0-----:R-:W-:-:S08]  /*0760*/  DFMA R10, R8, -R2, 1 ;  /* 0x3ff00000080a742b */ /* 0x001fd00000000802 */
[----:B------:R-:W-:-:S08]  /*0770*/  DFMA R10, R10, R10, R10 ;  /* 0x0000000a0a0a722b */ /* 0x000fd0000000000a */
[----:B------:R-:W-:Y:S01]  /*0780*/  DFMA R10, R8, R10, R8 ;  /* 0x0000000a080a722b */ /* 0x000fe20000000008 */
[----:B------:R-:W-:Y:S01]  /*0790*/  SEL R9, R13, 0x63400000, !P1 ;  /* 0x634000000d097807 */ /* 0x000fe20004800000 */
[----:B------:R-:W-:Y:S01]  /*07a0*/  IMAD.MOV.U32 R8, RZ, RZ, R6 ;  /* 0x000000ffff087224 */ /* 0x000fe200078e0006 */
[----:B------:R-:W-:Y:S02]  /*07b0*/  FSETP.GEU.AND P1, PT, |R7|, 1.469367938527859385e-39, PT ;  /* 0x001000000700780b */ /* 0x000fe40003f2e200 */
[----:B------:R-:W-:-:S03]  /*07c0*/  LOP3.LUT R9, R9, 0x800fffff, R7, 0xf8, !PT ;  /* 0x800fffff09097812 */ /* 0x000fc600078ef807 */
[----:B------:R-:W-:-:S08]  /*07d0*/  DFMA R14, R10, -R2, 1 ;  /* 0x3ff000000a0e742b */ /* 0x000fd00000000802 */
[----:B------:R-:W-:Y:S01]  /*07e0*/  DFMA R10, R10, R14, R10 ;  /* 0x0000000e0a0a722b */ /* 0x000fe2000000000a */
[----:B------:R-:W-:Y:S10]  /*07f0*/  @P1 BRA `(.L_x_26) ;  /* 0x0000000000201947 */ /* 0x000ff40003800000 */
[----:B------:R-:W-:Y:S01]  /*0800*/  LOP3.LUT R15, R5, 0x7ff00000, RZ, 0xc0, !PT ;  /* 0x7ff00000050f7812 */ /* 0x000fe200078ec0ff */
[----:B------:R-:W-:-:S03]  /*0810*/  IMAD.MOV.U32 R14, RZ, RZ, RZ ;  /* 0x000000ffff0e7224 */ /* 0x000fc600078e00ff */
[----:B------:R-:W-:-:S04]  /*0820*/  ISETP.GE.U32.AND P1, PT, R12, R15, PT ;  /* 0x0000000f0c00720c */ /* 0x000fc80003f26070 */
[----:B------:R-:W-:-:S04]  /*0830*/  SEL R15, R13, 0x63400000, !P1 ;  /* 0x634000000d0f7807 */ /* 0x000fc80004800000 */
[----:B------:R-:W-:-:S04]  /*0840*/  LOP3.LUT R15, R15, 0x80000000, R7, 0xf8, !PT ;  /* 0x800000000f0f7812 */ /* 0x000fc800078ef807 */
[----:B------:R-:W-:-:S06]  /*0850*/  LOP3.LUT R15, R15, 0x100000, RZ, 0xfc, !PT ;  /* 0x001000000f0f7812 */ /* 0x000fcc00078efcff */
[----:B------:R-:W-:-:S10]  /*0860*/  DFMA R8, R8, 2, -R14 ;  /* 0x400000000808782b */ /* 0x000fd4000000080e */
[----:B------:R-:W-:-:S07]  /*0870*/  LOP3.LUT R19, R9, 0x7ff00000, RZ, 0xc0, !PT ;  /* 0x7ff0000009137812 */ /* 0x000fce00078ec0ff */
.L_x_26:
[----:B------:R-:W-:Y:S01]  /*0880*/  IMAD.MOV.U32 R18, RZ, RZ, R17 ;  /* 0x000000ffff127224 */ /* 0x000fe200078e0011 */
[----:B------:R-:W-:Y:S01]  /*0890*/  @!P0 LOP3.LUT R18, R3, 0x7ff00000, RZ, 0xc0, !PT ;  /* 0x7ff0000003128812 */ /* 0x000fe200078ec0ff */
[----:B------:R-:W-:Y:S01]  /*08a0*/  VIADD R20, R19, 0xffffffff ;  /* 0xffffffff13147836 */ /* 0x000fe20000000000 */
[----:B------:R-:W-:-:S03]  /*08b0*/  DMUL R14, R10, R8 ;  /* 0x000000080a0e7228 */ /* 0x000fc60000000000 */
[----:B------:R-:W-:Y:S01]  /*08c0*/  VIADD R21, R18, 0xffffffff ;  /* 0xffffffff12157836 */ /* 0x000fe20000000000 */
[----:B------:R-:W-:-:S04]  /*08d0*/  ISETP.GT.U32.AND P0, PT, R20, 0x7feffffe, PT ;  /* 0x7feffffe1400780c */ /* 0x000fc80003f04070 */
[----:B------:R-:W-:Y:S01]  /*08e0*/  ISETP.GT.U32.OR P0, PT, R21, 0x7feffffe, P0 ;  /* 0x7feffffe1500780c */ /* 0x000fe20000704470 */
[----:B------:R-:W-:-:S08]  /*08f0*/  DFMA R16, R14, -R2, R8 ;  /* 0x800000020e10722b */ /* 0x000fd00000000008 */
[----:B------:R-:W-:-:S04]  /*0900*/  DFMA R10, R10, R16, R14 ;  /* 0x000000100a0a722b */ /* 0x000fc8000000000e */
[----:B------:R-:W-:Y:S07]  /*0910*/  @P0 BRA `(.L_x_27) ;  /* 0x00000000006c0947 */ /* 0x000fee0003800000 */
[----:B------:R-:W-:-:S04]  /*0920*/  LOP3.LUT R7, R5, 0x7ff00000, RZ, 0xc0, !PT ;  /* 0x7ff0000005077812 */ /* 0x000fc800078ec0ff */
[CC--:B------:R-:W-:Y:S02]  /*0930*/  VIADDMNMX R6, R12.reuse, -R7.reuse, 0xb9600000, !PT ;  /* 0xb96000000c067446 */ /* 0x0c0fe40007800907 */
[----:B------:R-:W-:Y:S02]  /*0940*/  ISETP.GE.U32.AND P0, PT, R12, R7, PT ;  /* 0x000000070c00720c */ /* 0x000fe40003f06070 */
[----:B------:R-:W-:Y:S02]  /*0950*/  VIMNMX R6, PT, PT, R6, 0x46a00000, PT ;  /* 0x46a0000006067848 */ /* 0x000fe40003fe0100 */
[----:B------:R-:W-:-:S05]  /*0960*/  SEL R13, R13, 0x63400000, !P0 ;  /* 0x634000000d0d7807 */ /* 0x000fca0004000000 */
[----:B------:R-:W-:Y:S02]  /*0970*/  IMAD.IADD R14, R6, 0x1, -R13 ;  /* 0x00000001060e7824 */ /* 0x000fe400078e0a0d */
[----:B------:R-:W-:Y:S02]  /*0980*/  IMAD.MOV.U32 R6, RZ, RZ, RZ ;  /* 0x000000ffff067224 */ /* 0x000fe400078e00ff */
[----:B------:R-:W-:-:S06]  /*0990*/  VIADD R7, R14, 0x7fe00000 ;  /* 0x7fe000000e077836 */ /* 0x000fcc0000000000 */
[----:B------:R-:W-:-:S10]  /*09a0*/  DMUL R12, R10, R6 ;  /* 0x000000060a0c7228 */ /* 0x000fd40000000000 */
[----:B------:R-:W-:-:S13]  /*09b0*/  FSETP.GTU.AND P0, PT, |R13|, 1.469367938527859385e-39, PT ;  /* 0x001000000d00780b */ /* 0x000fda0003f0c200 */
[----:B------:R-:W-:Y:S05]  /*09c0*/  @P0 BRA `(.L_x_28) ;  /* 0x0000000000940947 */ /* 0x000fea0003800000 */
[----:B------:R-:W-:Y:S01]  /*09d0*/  DFMA R2, R10, -R2, R8 ;  /* 0x800000020a02722b */ /* 0x000fe20000000008 */
[----:B------:R-:W-:-:S09]  /*09e0*/  IMAD.MOV.U32 R6, RZ, RZ, RZ ;  /* 0x000000ffff067224 */ /* 0x000fd200078e00ff */
[C---:B------:R-:W-:Y:S02]  /*09f0*/  FSETP.NEU.AND P0, PT, R3.reuse, RZ, PT ;  /* 0x000000ff0300720b */ /* 0x040fe40003f0d000 */
[----:B------:R-:W-:-:S04]  /*0a00*/  LOP3.LUT R5, R3, 0x80000000, R5, 0x48, !PT ;  /* 0x8000000003057812 */ /* 0x000fc800078e4805 */
[----:B------:R-:W-:-:S07]  /*0a10*/  LOP3.LUT R7, R5, R7, RZ, 0xfc, !PT ;  /* 0x0000000705077212 */ /* 0x000fce00078efcff */
[----:B------:R-:W-:Y:S05]  /*0a20*/  @!P0 BRA `(.L_x_28) ;  /* 0x00000000007c8947 */ /* 0x000fea0003800000 */
[----:B------:R-:W-:Y:S01]  /*0a30*/  IMAD.MOV R3, RZ, RZ, -R14 ;  /* 0x000000ffff037224 */ /* 0x000fe200078e0a0e */
[----:B------:R-:W-:Y:S01]  /*0a40*/  DMUL.RP R6, R10, R6 ;  /* 0x000000060a067228 */ /* 0x000fe20000008000 */
[----:B------:R-:W-:-:S06]  /*0a50*/  IMAD.MOV.U32 R2, RZ, RZ, RZ ;  /* 0x000000ffff027224 */ /* 0x000fcc00078e00ff */
[----:B------:R-:W-:-:S03]  /*0a60*/  DFMA R2, R12, -R2, R10 ;  /* 0x800000020c02722b */ /* 0x000fc6000000000a */
[----:B------:R-:W-:-:S03]  /*0a70*/  LOP3.LUT R5, R7, R5, RZ, 0x3c, !PT ;  /* 0x0000000507057212 */ /* 0x000fc600078e3cff */
[----:B------:R-:W-:-:S04]  /*0a80*/  IADD3 R2, PT, PT, -R14, -0x43300000, RZ ;  /* 0xbcd000000e027810 */ /* 0x000fc80007ffe1ff */
[----:B------:R-:W-:-:S04]  /*0a90*/  FSETP.NEU.AND P0, PT, |R3|, R2, PT ;  /* 0x000000020300720b */ /* 0x000fc80003f0d200 */
[----:B------:R-:W-:Y:S02]  /*0aa0*/  FSEL R12, R6, R12, !P0 ;  /* 0x0000000c060c7208 */ /* 0x000fe40004000000 */
[----:B------:R-:W-:Y:S01]  /*0ab0*/  FSEL R13, R5, R13, !P0 ;  /* 0x0000000d050d7208 */ /* 0x000fe20004000000 */
[----:B------:R-:W-:Y:S06]  /*0ac0*/  BRA `(.L_x_28) ;  /* 0x0000000000547947 */ /* 0x000fec0003800000 */
.L_x_27:
[----:B------:R-:W-:-:S14]  /*0ad0*/  DSETP.NAN.AND P0, PT, R6, R6, PT ;  /* 0x000000060600722a */ /* 0x000fdc0003f08000 */
[----:B------:R-:W-:Y:S05]  /*0ae0*/  @P0 BRA `(.L_x_29) ;  /* 0x0000000000440947 */ /* 0x000fea0003800000 */
[----:B------:R-:W-:-:S14]  /*0af0*/  DSETP.NAN.AND P0, PT, R4, R4, PT ;  /* 0x000000040400722a */ /* 0x000fdc0003f08000 */
[----:B------:R-:W-:Y:S05]  /*0b00*/  @P0 BRA `(.L_x_30) ;  /* 0x0000000000300947 */ /* 0x000fea0003800000 */
[----:B------:R-:W-:Y:S01]  /*0b10*/  ISETP.NE.AND P0, PT, R19, R18, PT ;  /* 0x000000121300720c */ /* 0x000fe20003f05270 */
[----:B------:R-:W-:Y:S02]  /*0b20*/  IMAD.MOV.U32 R12, RZ, RZ, 0x0 ;  /* 0x00000000ff0c7424 */ /* 0x000fe400078e00ff */
[----:B------:R-:W-:-:S10]  /*0b30*/  IMAD.MOV.U32 R13, RZ, RZ, -0x80000 ;  /* 0xfff80000ff0d7424 */ /* 0x000fd400078e00ff */
[----:B------:R-:W-:Y:S05]  /*0b40*/  @!P0 BRA `(.L_x_28) ;  /* 0x0000000000348947 */ /* 0x000fea0003800000 */
[----:B------:R-:W-:Y:S02]  /*0b50*/  ISETP.NE.AND P0, PT, R19, 0x7ff00000, PT ;  /* 0x7ff000001300780c */ /* 0x000fe40003f05270 */
[----:B------:R-:W-:Y:S02]  /*0b60*/  LOP3.LUT R13, R7, 0x80000000, R5, 0x48, !PT ;  /* 0x80000000070d7812 */ /* 0x000fe400078e4805 */
[----:B------:R-:W-:-:S13]  /*0b70*/  ISETP.EQ.OR P0, PT, R18, RZ, !P0 ;  /* 0x000000ff1200720c */ /* 0x000fda0004702670 */
[----:B------:R-:W-:Y:S01]  /*0b80*/  @P0 LOP3.LUT R2, R13, 0x7ff00000, RZ, 0xfc, !PT ;  /* 0x7ff000000d020812 */ /* 0x000fe200078efcff */
[----:B------:R-:W-:Y:S02]  /*0b90*/  @!P0 IMAD.MOV.U32 R12, RZ, RZ, RZ ;  /* 0x000000ffff0c8224 */ /* 0x000fe400078e00ff */
[----:B------:R-:W-:Y:S02]  /*0ba0*/  @P0 IMAD.MOV.U32 R12, RZ, RZ, RZ ;  /* 0x000000ffff0c0224 */ /* 0x000fe400078e00ff */
[----:B------:R-:W-:Y:S01]  /*0bb0*/  @P0 IMAD.MOV.U32 R13, RZ, RZ, R2 ;  /* 0x000000ffff0d0224 */ /* 0x000fe200078e0002 */
[----:B------:R-:W-:Y:S06]  /*0bc0*/  BRA `(.L_x_28) ;  /* 0x0000000000147947 */ /* 0x000fec0003800000 */
.L_x_30:
[----:B------:R-:W-:Y:S01]  /*0bd0*/  LOP3.LUT R13, R5, 0x80000, RZ, 0xfc, !PT ;  /* 0x00080000050d7812 */ /* 0x000fe200078efcff */
[----:B------:R-:W-:Y:S01]  /*0be0*/  IMAD.MOV.U32 R12, RZ, RZ, R4 ;  /* 0x000000ffff0c7224 */ /* 0x000fe200078e0004 */
[----:B------:R-:W-:Y:S06]  /*0bf0*/  BRA `(.L_x_28) ;  /* 0x0000000000087947 */ /* 0x000fec0003800000 */
.L_x_29:
[----:B------:R-:W-:Y:S01]  /*0c00*/  LOP3.LUT R13, R7, 0x80000, RZ, 0xfc, !PT ;  /* 0x00080000070d7812 */ /* 0x000fe200078efcff */
[----:B------:R-:W-:-:S07]  /*0c10*/  IMAD.MOV.U32 R12, RZ, RZ, R6 ;  /* 0x000000ffff0c7224 */ /* 0x000fce00078e0006 */
.L_x_28:
[----:B------:R-:W-:Y:S02]  /*0c20*/  IMAD.MOV.U32 R2, RZ, RZ, R0 ;  /* 0x000000ffff027224 */ /* 0x000fe400078e0000 */
[----:B------:R-:W-:-:S04]  /*0c30*/  IMAD.MOV.U32 R3, RZ, RZ, 0x0 ;  /* 0x00000000ff037424 */ /* 0x000fc800078e00ff */
[----:B------:R-:W-:Y:S05]  /*0c40*/  RET.REL.NODEC R2 `(_Z14GaussianSourcev) ;  /* 0xfffffff002ec7950 */ /* 0x000fea0003c3ffff */
.L_x_31:
        /* <DEDUP_REMOVED lines=11> */
.L_x_97:


//--------------------- .text._Z12PatchAntennav   --------------------------
	.section	.text._Z12PatchAntennav,"ax",@progbits
	.align	128
        .global         _Z12PatchAntennav
        .type           _Z12PatchAntennav,@function
        .size           _Z12PatchAntennav,(.L_x_116 - _Z12PatchAntennav)
        .other          _Z12PatchAntennav,@"STO_CUDA_ENTRY STV_DEFAULT"
_Z12PatchAntennav:
.text._Z12PatchAntennav:
        /* <DEDUP_REMOVED lines=8> */
[----:B------:R-:W-:Y:S01]  /*0080*/  IADD3 R2, PT, PT, R11, -0x32, RZ ;  /* 0xffffffce0b027810 */ /* 0x000fe20007ffe0ff */
[----:B-1----:R-:W-:-:S03]  /*0090*/  IMAD R9, R9, UR4, R0 ;  /* 0x0000000409097c24 */ /* 0x002fc6000f8e0200 */
[----:B------:R-:W-:Y:S01]  /*00a0*/  ISETP.GT.U32.AND P0, PT, R2, 0x26, PT ;  /* 0x000000260200780c */ /* 0x000fe20003f04070 */
[----:B------:R-:W0:Y:S01]  /*00b0*/  LDCU.64 UR4, c[0x0][0x358] ;  /* 0x00006b00ff0477ac */ /* 0x000e220008000a00 */
[----:B------:R-:W-:-:S04]  /*00c0*/  IADD3 R0, PT, PT, R9, -0xe, RZ ;  /* 0xfffffff209007810 */ /* 0x000fc80007ffe0ff */
[C---:B------:R-:W-:Y:S02]  /*00d0*/  ISETP.GT.U32.OR P2, PT, R0.reuse, 0x1f, P0 ;  /* 0x0000001f0000780c */ /* 0x040fe40000744470 */
[----:B------:R-:W-:Y:S02]  /*00e0*/  ISETP.NE.OR P0, PT, R9, 0x2e, P0 ;  /* 0x0000002e0900780c */ /* 0x000fe40000705670 */
[----:B------:R-:W-:-:S04]  /*00f0*/  ISETP.GT.U32.AND P1, PT, R0, 0x20, PT ;  /* 0x000000200000780c */ /* 0x000fc80003f24070 */
[----:B------:R-:W-:-:S05]  /*0100*/  ISETP.NE.OR P1, PT, R11, 0x59, P1 ;  /* 0x000000590b00780c */ /* 0x000fca0000f25670 */
[----:B------:R-:W1:Y:S08]  /*0110*/  @!P2 LDC.64 R2, c[0x4][RZ] ;  /* 0x01000000ff02ab82 */ /* 0x000e700000000a00 */
[----:B------:R-:W2:Y:S08]  /*0120*/  @!P2 LDC.64 R4, c[0x4][0x8] ;  /* 0x01000200ff04ab82 */ /* 0x000eb00000000a00 */
[----:B------:R-:W3:Y:S01]  /*0130*/  @!P0 LDC.64 R6, c[0x4][0x8] ;  /* 0x01000200ff068b82 */ /* 0x000ee20000000a00 */
[----:B-1----:R-:W-:-:S04]  /*0140*/  @!P2 IMAD.WIDE.U32 R2, R9, 0x3200, R2 ;  /* 0x000032000902a825 */ /* 0x002fc800078e0002 */
[----:B------:R-:W-:-:S04]  /*0150*/  @!P2 IMAD.WIDE.U32 R2, R11, 0x80, R2 ;  /* 0x000000800b02a825 */ /* 0x000fc800078e0002 */
[----:B--2---:R-:W-:Y:S01]  /*0160*/  @!P2 IMAD.WIDE.U32 R4, R9, 0x3200, R4 ;  /* 0x000032000904a825 */ /* 0x004fe200078e0004 */
[----:B0-----:R0:W-:Y:S01]  /*0170*/  @!P2 STG.E.64 desc[UR4][R2.64+0x18], RZ ;  /* 0x000018ff0200a986 */ /* 0x0011e2000c101b04 */
[C---:B---3--:R-:W-:Y:S02]  /*0180*/  @!P0 LEA R6, P3, R11.reuse, R6, 0x7 ;  /* 0x000000060b068211 */ /* 0x048fe400078638ff */
[----:B------:R-:W-:Y:S02]  /*0190*/  @!P2 IMAD.WIDE.U32 R4, R11, 0x80, R4 ;  /* 0x000000800b04a825 */ /* 0x000fe400078e0004 */
[----:B------:R-:W-:-:S03]  /*01a0*/  @!P0 IADD3.X R7, PT, PT, RZ, R7, RZ, P3, !PT ;  /* 0x00000007ff078210 */ /* 0x000fc60001ffe4ff */
[----:B------:R0:W-:Y:S04]  /*01b0*/  @!P2 STG.E.64 desc[UR4][R4.64+0x18], RZ ;  /* 0x000018ff0400a986 */ /* 0x0001e8000c101b04 */
[----:B------:R0:W-:Y:S01]  /*01c0*/  @!P0 STG.E.64 desc[UR4][R6.64+0x8fc18], RZ ;  /* 0x08fc18ff06008986 */ /* 0x0001e2000c101b04 */
[----:B------:R-:W-:Y:S05]  /*01d0*/  @P1 EXIT ;  /* 0x000000000000194d */ /* 0x000fea0003800000 */
[----:B0-----:R-:W0:Y:S02]  /*01e0*/  LDC.64 R2, c[0x4][RZ] ;  /* 0x01000000ff027b82 */ /* 0x001e240000000a00 */
[----:B0-----:R-:W-:-:S05]  /*01f0*/  IMAD.WIDE.U32 R2, R9, 0x3200, R2 ;  /* 0x0000320009027825 */ /* 0x001fca00078e0002 */
[----:B------:R-:W-:Y:S01]  /*0200*/  STG.E.64 desc[UR4][R2.64+0x2c98], RZ ;  /* 0x002c98ff02007986 */ /* 0x000fe2000c101b04 */
[----:B------:R-:W-:Y:S05]  /*0210*/  EXIT ;  /* 0x000000000000794d */ /* 0x000fea0003800000 */
.L_x_32:
        /* <DEDUP_REMOVED lines=14> */
.L_x_116:


//--------------------- .text._Z6uStripv          --------------------------
	.section	.text._Z6uStripv,"ax",@progbits
	.align	128
        .global         _Z6uStripv
        .type           _Z6uStripv,@function
        .size           _Z6uStripv,(.L_x_117 - _Z6uStripv)
        .other          _Z6uStripv,@"STO_CUDA_ENTRY STV_DEFAULT"
_Z6uStripv:
.text._Z6uStripv:
[----:B------:R-:W-:Y:S01]  /*0000*/  LDC R1, c[0x0][0x37c] ;  /* 0x0000df00ff017b82 */ /* 0x000fe20000000800 */
[----:B------:R-:W0:Y:S07]  /*0010*/  S2R R0, SR_TID.X ;  /* 0x0000000000007919 */ /* 0x000e2e0000002100 */
[----:B------:R-:W0:Y:S01]  /*0020*/  S2UR UR4, SR_CTAID.X ;  /* 0x00000000000479c3 */ /* 0x000e220000002500 */
[----:B------:R-:W1:Y:S07]  /*0030*/  S2R R2, SR_TID.Y ;  /* 0x0000000000027919 */ /* 0x000e6e0000002200 */
[----:B------:R-:W0:Y:S08]  /*0040*/  LDC R7, c[0x0][0x360] ;  /* 0x0000d800ff077b82 */ /* 0x000e300000000800 */
[----:B------:R-:W1:Y:S08]  /*0050*/  S2UR UR5, SR_CTAID.Y ;  /* 0x00000000000579c3 */ /* 0x000e700000002600 */
[----:B------:R-:W1:Y:S01]  /*0060*/  LDC R9, c[0x0][0x364] ;  /* 0x0000d900ff097b82 */ /* 0x000e620000000800 */
[----:B0-----:R-:W-:-:S05]  /*0070*/  IMAD R7, R7, UR4, R0 ;  /* 0x0000000407077c24 */ /* 0x001fca000f8e0200 */
[----:B------:R-:W-:-:S04]  /*0080*/  IADD3 R0, PT, PT, R7, -0x13, RZ ;  /* 0xffffffed07007810 */ /* 0x000fc80007ffe0ff */
[----:B------:R-:W-:Y:S01]  /*0090*/  ISETP.GT.U32.AND P0, PT, R0, 0x6, PT ;  /* 0x000000060000780c */ /* 0x000fe20003f04070 */
[----:B-1----:R-:W-:-:S05]  /*00a0*/  IMAD R9, R9, UR5, R2 ;  /* 0x0000000509097c24 */ /* 0x002fca000f8e0202 */
[----:B------:R-:W-:-:S13]  /*00b0*/  ISETP.GT.U32.OR P0, PT, R9, 0x31, P0 ;  /* 0x000000310900780c */ /* 0x000fda0000704470 */
[----:B------:R-:W-:Y:S05]  /*00c0*/  @P0 EXIT ;  /* 0x000000000000094d */ /* 0x000fea0003800000 */
[C---:B------:R-:W-:Y:S01]  /*00d0*/  ISETP.GT.U32.AND P0, PT, R7.reuse, 0x18, PT ;  /* 0x000000180700780c */ /* 0x040fe20003f04070 */
[----:B------:R-:W0:Y:S01]  /*00e0*/  LDC.64 R4, c[0x4][0x8] ;  /* 0x01000200ff047b82 */ /* 0x000e220000000a00 */
[----:B------:R-:W1:Y:S11]  /*00f0*/  LDCU.64 UR4, c[0x0][0x358] ;  /* 0x00006b00ff0477ac */ /* 0x000e760008000a00 */
[----:B------:R-:W2:Y:S01]  /*0100*/  @!P0 LDC.64 R2, c[0x4][RZ] ;  /* 0x01000000ff028b82 */ /* 0x000ea20000000a00 */
[----:B0-----:R-:W-:-:S04]  /*0110*/  IMAD.WIDE.U32 R4, R7, 0x3200, R4 ;  /* 0x0000320007047825 */ /* 0x001fc800078e0004 */
[----:B------:R-:W-:-:S04]  /*0120*/  IMAD.WIDE.U32 R4, R9, 0x80, R4 ;  /* 0x0000008009047825 */ /* 0x000fc800078e0004 */
[----:B--2---:R-:W-:-:S04]  /*0130*/  @!P0 IMAD.WIDE.U32 R2, R7, 0x3200, R2 ;  /* 0x0000320007028825 */ /* 0x004fc800078e0002 */
[----:B------:R-:W-:-:S05]  /*0140*/  @!P0 IMAD.WIDE.U32 R2, R9, 0x80, R2 ;  /* 0x0000008009028825 */ /* 0x000fca00078e0002 */
[----:B-1----:R-:W-:Y:S04]  /*0150*/  @!P0 STG.E.64 desc[UR4][R2.64+0x18], RZ ;  /* 0x000018ff02008986 */ /* 0x002fe8000c101b04 */
[----:B------:R-:W-:Y:S01]  /*0160*/  STG.E.64 desc[UR4][R4.64+0x18], RZ ;  /* 0x000018ff04007986 */ /* 0x000fe2000c101b04 */
[----:B------:R-:W-:Y:S05]  /*0170*/  EXIT ;  /* 0x000000000000794d */ /* 0x000fea0003800000 */
.L_x_33:
        /* <DEDUP_REMOVED lines=16> */
.L_x_117:


//--------------------- .text._Z11GroundPlanev    --------------------------
	.section	.text._Z11GroundPlanev,"ax",@progbits
	.align	128
        .global         _Z11GroundPlanev
        .type           _Z11GroundPlanev,@function
        .size           _Z11GroundPlanev,(.L_x_118 - _Z11GroundPlanev)
        .other          _Z11GroundPlanev,@"STO_CUDA_ENTRY STV_DEFAULT"
_Z11GroundPlanev:
.text._Z11GroundPlanev:
        /* <DEDUP_REMOVED lines=14> */
[----:B------:R-:W2:Y:S01]  /*00e0*/  LDC.64 R4, c[0x4][0x8] ;  /* 0x01000200ff047b82 */ /* 0x000ea20000000a00 */
[----:B0-----:R-:W-:-:S04]  /*00f0*/  IMAD.WIDE R2, R7, 0x3200, R2 ;  /* 0x0000320007027825 */ /* 0x001fc800078e0202 */
[----:B------:R-:W-:-:S04]  /*0100*/  IMAD.WIDE.U32 R2, R9, 0x80, R2 ;  /* 0x0000008009027825 */ /* 0x000fc800078e0002 */
[----:B--2---:R-:W-:Y:S01]  /*0110*/  IMAD.WIDE R4, R7, 0x3200, R4 ;  /* 0x0000320007047825 */ /* 0x004fe200078e0204 */
[----:B-1----:R-:W-:Y:S03]  /*0120*/  STG.E.64 desc[UR4][R2.64], RZ ;  /* 0x000000ff02007986 */ /* 0x002fe6000c101b04 */
[----:B------:R-:W-:-:S05]  /*0130*/  IMAD.WIDE.U32 R4, R9, 0x80, R4 ;  /* 0x0000008009047825 */ /* 0x000fca00078e0004 */
[----:B------:R-:W-:Y:S01]  /*0140*/  STG.E.64 desc[UR4][R4.64], RZ ;  /* 0x000000ff04007986 */ /* 0x000fe2000c101b04 */
[----:B------:R-:W-:Y:S05]  /*0150*/  EXIT ;  /* 0x000000000000794d */ /* 0x000fea0003800000 */
.L_x_34:
        /* <DEDUP_REMOVED lines=10> */
.L_x_118:


//--------------------- .text._Z14UpdateEzSourcePd --------------------------
	.section	.text._Z14UpdateEzSourcePd,"ax",@progbits
	.align	128
        .global         _Z14UpdateEzSourcePd
        .type           _Z14UpdateEzSourcePd,@function
        .size           _Z14UpdateEzSourcePd,(.L_x_119 - _Z14UpdateEzSourcePd)
        .other          _Z14UpdateEzSourcePd,@"STO_CUDA_ENTRY STV_DEFAULT"
_Z14UpdateEzSourcePd:
.text._Z14UpdateEzSourcePd:
[----:B------:R-:W-:Y:S01]  /*0000*/  LDC R1, c[0x0][0x37c] ;  /* 0x0000df00ff017b82 */ /* 0x000fe20000000800 */
[----:B------:R-:W0:Y:S07]  /*0010*/  S2R R3, SR_TID.X ;  /* 0x0000000000037919 */ /* 0x000e2e0000002100 */
[----:B------:R-:W0:Y:S01]  /*0020*/  S2UR UR4, SR_CTAID.X ;  /* 0x00000000000479c3 */ /* 0x000e220000002500 */
[----:B------:R-:W-:Y:S01]  /*0030*/  BSSY.RECONVERGENT B0, `(.L_x_35) ;  /* 0x0000041000007945 */ /* 0x000fe20003800200 */
[----:B------:R-:W1:Y:S06]  /*0040*/  S2R R5, SR_TID.Y ;  /* 0x0000000000057919 */ /* 0x000e6c0000002200 */
[----:B------:R-:W0:Y:S08]  /*0050*/  LDC R2, c[0x0][0x360] ;  /* 0x0000d800ff027b82 */ /* 0x000e300000000800 */
[----:B------:R-:W1:Y:S08]  /*0060*/  S2UR UR6, SR_CTAID.Y ;  /* 0x00000000000679c3 */ /* 0x000e700000002600 */
[----:B------:R-:W1:Y:S01]  /*0070*/  LDC R0, c[0x0][0x364] ;  /* 0x0000d900ff007b82 */ /* 0x000e620000000800 */
[----:B0-----:R-:W-:Y:S01]  /*0080*/  IMAD R2, R2, UR4, R3 ;  /* 0x0000000402027c24 */ /* 0x001fe2000f8e0203 */
[----:B------:R-:W0:Y:S04]  /*0090*/  LDCU.64 UR4, c[0x0][0x358] ;  /* 0x00006b00ff0477ac */ /* 0x000e280008000a00 */
[----:B------:R-:W-:-:S04]  /*00a0*/  IADD3 R3, PT, PT, R2, -0x1, RZ ;  /* 0xffffffff02037810 */ /* 0x000fc80007ffe0ff */
[----:B------:R-:W-:Y:S01]  /*00b0*/  ISETP.GT.U32.AND P0, PT, R3, 0x3a, PT ;  /* 0x0000003a0300780c */ /* 0x000fe20003f04070 */
[----:B-1----:R-:W-:-:S05]  /*00c0*/  IMAD R0, R0, UR6, R5 ;  /* 0x0000000600007c24 */ /* 0x002fca000f8e0205 */
[----:B------:R-:W-:-:S13]  /*00d0*/  ISETP.GT.U32.OR P0, PT, R0, 0xf, P0 ;  /* 0x0000000f0000780c */ /* 0x000fda0000704470 */
[----:B0-----:R-:W-:Y:S05]  /*00e0*/  @P0 BRA `(.L_x_36) ;  /* 0x0000000000d40947 */ /* 0x001fea0003800000 */
[----:B------:R-:W-:-:S13]  /*00f0*/  ISETP.GE.U32.AND P0, PT, R0, 0x3, PT ;  /* 0x000000030000780c */ /* 0x000fda0003f06070 */
[----:B------:R-:W-:Y:S05]  /*0100*/  @!P0 BRA `(.L_x_37) ;  /* 0x0000000000688947 */ /* 0x000fea0003800000 */
[----:B------:R-:W0:Y:S08]  /*0110*/  LDC.64 R12, c[0x4][0x20] ;  /* 0x01000800ff0c7b82 */ /* 0x000e300000000a00 */
[----:B------:R-:W1:Y:S08]  /*0120*/  LDC.64 R14, c[0x4][0x18] ;  /* 0x01000600ff0e7b82 */ /* 0x000e700000000a00 */
[----:B------:R-:W2:Y:S08]  /*0130*/  LDC.64 R4, c[0x4][0x180] ;  /* 0x01006000ff047b82 */ /* 0x000eb00000000a00 */
[----:B------:R-:W3:Y:S01]  /*0140*/  LDC.64 R8, c[0x4][0x10] ;  /* 0x01000400ff087b82 */ /* 0x000ee20000000a00 */
[----:B0-----:R-:W-:-:S04]  /*0150*/  IMAD.WIDE.U32 R10, R2, 0x3200, R12 ;  /* 0x00003200020a7825 */ /* 0x001fc800078e000c */
[----:B------:R-:W-:-:S03]  /*0160*/  IMAD.WIDE.U32 R12, R3, 0x3200, R12 ;  /* 0x00003200030c7825 */ /* 0x000fc600078e000c */
[----:B------:R-:W0:Y:S01]  /*0170*/  LDC.64 R6, c[0x4][0x178] ;  /* 0x01005e00ff067b82 */ /* 0x000e220000000a00 */
[----:B-1----:R-:W-:-:S04]  /*0180*/  IMAD.WIDE.U32 R14, R2, 0x3200, R14 ;  /* 0x00003200020e7825 */ /* 0x002fc800078e000e */
[C---:B------:R-:W-:Y:S01]  /*0190*/  IMAD.WIDE.U32 R10, R0.reuse, 0x8, R10 ;  /* 0x00000008000a7825 */ /* 0x040fe200078e000a */
[----:B--2---:R-:W2:Y:S03]  /*01a0*/  LDG.E.64 R4, desc[UR4][R4.64] ;  /* 0x0000000404047981 */ /* 0x004ea6000c1e1b00 */
[C---:B------:R-:W-:Y:S02]  /*01b0*/  IMAD.WIDE.U32 R12, R0.reuse, 0x8, R12 ;  /* 0x00000008000c7825 */ /* 0x040fe400078e000c */
[----:B------:R-:W4:Y:S02]  /*01c0*/  LDG.E.64 R10, desc[UR4][R10.64] ;  /* 0x000000040a0a7981 */ /* 0x000f24000c1e1b00 */
[----:B------:R-:W-:Y:S02]  /*01d0*/  IMAD.WIDE.U32 R14, R0, 0x8, R14 ;  /* 0x00000008000e7825 */ /* 0x000fe400078e000e */
[----:B------:R-:W4:Y:S04]  /*01e0*/  LDG.E.64 R12, desc[UR4][R12.64] ;  /* 0x000000040c0c7981 */ /* 0x000f28000c1e1b00 */
[----:B------:R-:W5:Y:S01]  /*01f0*/  LDG.E.64 R14, desc[UR4][R14.64] ;  /* 0x000000040e0e7981 */ /* 0x000f62000c1e1b00 */
[----:B---3--:R-:W-:-:S03]  /*0200*/  IMAD.WIDE.U32 R8, R2, 0x3200, R8 ;  /* 0x0000320002087825 */ /* 0x008fc600078e0008 */
[----:B0-----:R-:W3:Y:S01]  /*0210*/  LDG.E.64 R6, desc[UR4][R6.64] ;  /* 0x0000000406067981 */ /* 0x001ee2000c1e1b00 */
[----:B------:R-:W-:-:S05]  /*0220*/  IMAD.WIDE.U32 R8, R0, 0x8, R8 ;  /* 0x0000000800087825 */ /* 0x000fca00078e0008 */
[----:B------:R-:W3:Y:S01]  /*0230*/  LDG.E.64 R16, desc[UR4][R8.64] ;  /* 0x0000000408107981 */ /* 0x000ee2000c1e1b00 */
[----:B--2---:R-:W-:Y:S02]  /*0240*/  DADD R4, R4, R4 ;  /* 0x0000000004047229 */ /* 0x004fe40000000004 */
[----:B----4-:R-:W-:-:S06]  /*0250*/  DADD R2, R10, -R12 ;  /* 0x000000000a027229 */ /* 0x010fcc000000080c */
[----:B-----5:R-:W-:-:S08]  /*0260*/  DMUL R4, R4, R14 ;  /* 0x0000000e04047228 */ /* 0x020fd00000000000 */
[----:B---3--:R-:W-:-:S08]  /*0270*/  DFMA R2, R6, R2, -R4 ;  /* 0x000000020602722b */ /* 0x008fd00000000804 */
[----:B------:R-:W-:-:S07]  /*0280*/  DADD R2, R2, R16 ;  /* 0x0000000002027229 */ /* 0x000fce0000000010 */
[----:B------:R0:W-:Y:S01]  /*0290*/  STG.E.64 desc[UR4][R8.64], R2 ;  /* 0x0000000208007986 */ /* 0x0001e2000c101b04 */
[----:B------:R-:W-:Y:S05]  /*02a0*/  BRA `(.L_x_36) ;  /* 0x0000000000647947 */ /* 0x000fea0003800000 */
.L_x_37:
        /* <DEDUP_REMOVED lines=24> */
[----:B------:R1:W-:Y:S04]  /*0430*/  STG.E.64 desc[UR4][R4.64], R8 ;  /* 0x0000000804007986 */ /* 0x0003e8000c101b04 */
.L_x_36:
[----:B------:R-:W-:Y:S05]  /*0440*/  BSYNC.RECONVERGENT B0 ;  /* 0x0000000000007941 */ /* 0x000fea0003800200 */
.L_x_35:
[----:B------:R-:W2:Y:S08]  /*0450*/  LDC.64 R10, c[0x4][0x10] ;  /* 0x01000400ff0a7b82 */ /* 0x000eb00000000a00 */
[----:B------:R-:W-:Y:S08]  /*0460*/  BAR.SYNC.DEFER_BLOCKING 0x0 ;  /* 0x0000000000007b1d */ /* 0x000ff00000010000 */
[----:B01----:R-:W0:Y:S08]  /*0470*/  LDC.64 R8, c[0x4][0xb8] ;  /* 0x01002e00ff087b82 */ /* 0x003e300000000a00 */
[----:B------:R-:W1:Y:S01]  /*0480*/  LDC.64 R12, c[0x0][0x380] ;  /* 0x0000e000ff0c7b82 */ /* 0x000e620000000a00 */
[----:B--2---:R-:W2:Y:S04]  /*0490*/  LDG.E.64 R2, desc[UR4][R10.64+0x46010] ;  /* 0x046010040a027981 */ /* 0x004ea8000c1e1b00 */
[----:B------:R-:W2:Y:S04]  /*04a0*/  LDG.E.64 R4, desc[UR4][R10.64+0x46008] ;  /* 0x046008040a047981 */ /* 0x000ea8000c1e1b00 */
[----:B------:R-:W3:Y:S04]  /*04b0*/  LDG.E.64 R6, desc[UR4][R10.64+0x46000] ;  /* 0x046000040a067981 */ /* 0x000ee8000c1e1b00 */
[----:B0-----:R-:W1:Y:S01]  /*04c0*/  LDG.E R9, desc[UR4][R8.64] ;  /* 0x0000000408097981 */ /* 0x001e62000c1e1900 */
[----:B--2---:R-:W-:-:S08]  /*04d0*/  DADD R2, R2, R4 ;  /* 0x0000000002027229 */ /* 0x004fd00000000004 */
[----:B---3--:R-:W-:Y:S01]  /*04e0*/  DADD R2, R2, R6 ;  /* 0x0000000002027229 */ /* 0x008fe20000000006 */
[----:B-1----:R-:W-:-:S06]  /*04f0*/  IMAD.WIDE R4, R9, 0x8, R12 ;  /* 0x0000000809047825 */ /* 0x002fcc00078e020c */
[----:B------:R-:W-:Y:S01]  /*0500*/  STG.E.64 desc[UR4][R4.64], R2 ;  /* 0x0000000204007986 */ /* 0x000fe2000c101b04 */
[----:B------:R-:W-:Y:S05]  /*0510*/  EXIT ;  /* 0x000000000000794d */ /* 0x000fea0003800000 */
.L_x_38:
        /* <DEDUP_REMOVED lines=14> */
.L_x_119:


//--------------------- .text._Z8UpdateEzPd       --------------------------
	.section	.text._Z8UpdateEzPd,"ax",@progbits
	.align	128
        .global         _Z8UpdateEzPd
        .type           _Z8UpdateEzPd,@function
        .size           _Z8UpdateEzPd,(.L_x_120 - _Z8UpdateEzPd)
        .other          _Z8UpdateEzPd,@"STO_CUDA_ENTRY STV_DEFAULT"
_Z8UpdateEzPd:
.text._Z8UpdateEzPd:
[----:B------:R-:W-:Y:S01]  /*0000*/  LDC R1, c[0x0][0x37c] ;  /* 0x0000df00ff017b82 */ /* 0x000fe20000000800 */
[----:B------:R-:W0:Y:S07]  /*0010*/  S2R R5, SR_TID.Y ;  /* 0x0000000000057919 */ /* 0x000e2e0000002200 */
[----:B------:R-:W1:Y:S01]  /*0020*/  LDC R3, c[0x0][0x360] ;  /* 0x0000d800ff037b82 */ /* 0x000e620000000800 */
[----:B------:R-:W-:Y:S01]  /*0030*/  BSSY.RECONVERGENT B0, `(.L_x_39) ;  /* 0x0000055000007945 */ /* 0x000fe20003800200 */
[----:B------:R-:W1:Y:S01]  /*0040*/  S2R R0, SR_TID.X ;  /* 0x0000000000007919 */ /* 0x000e620000002100 */
[----:B------:R-:W2:Y:S05]  /*0050*/  S2R R9, SR_TID.Z ;  /* 0x0000000000097919 */ /* 0x000eaa0000002300 */
[----:B------:R-:W0:Y:S08]  /*0060*/  S2UR UR5, SR_CTAID.Y ;  /* 0x00000000000579c3 */ /* 0x000e300000002600 */
[----:B------:R-:W0:Y:S08]  /*0070*/  LDC R2, c[0x0][0x364] ;  /* 0x0000d900ff027b82 */ /* 0x000e300000000800 */
[----:B------:R-:W1:Y:S08]  /*0080*/  S2UR UR4, SR_CTAID.X ;  /* 0x00000000000479c3 */ /* 0x000e700000002500 */
[----:B------:R-:W2:Y:S08]  /*0090*/  S2UR UR6, SR_CTAID.Z ;  /* 0x00000000000679c3 */ /* 0x000eb00000002700 */
[----:B------:R-:W2:Y:S01]  /*00a0*/  LDC R4, c[0x0][0x368] ;  /* 0x0000da00ff047b82 */ /* 0x000ea20000000800 */
[----:B0-----:R-:W-:-:S05]  /*00b0*/  IMAD R2, R2, UR5, R5 ;  /* 0x0000000502027c24 */ /* 0x001fca000f8e0205 */
[----:B------:R-:W-:Y:S01]  /*00c0*/  IADD3 R7, PT, PT, R2, -0x1, RZ ;  /* 0xffffffff02077810 */ /* 0x000fe20007ffe0ff */
[----:B-1----:R-:W-:Y:S01]  /*00d0*/  IMAD R3, R3, UR4, R0 ;  /* 0x0000000403037c24 */ /* 0x002fe2000f8e0200 */
[----:B------:R-:W0:Y:S02]  /*00e0*/  LDCU.64 UR4, c[0x0][0x358] ;  /* 0x00006b00ff0477ac */ /* 0x000e240008000a00 */
[----:B------:R-:W-:Y:S02]  /*00f0*/  ISETP.GT.U32.AND P0, PT, R7, 0x61, PT ;  /* 0x000000610700780c */ /* 0x000fe40003f04070 */
[----:B------:R-:W-:-:S04]  /*0100*/  IADD3 R6, PT, PT, R3, -0x1, RZ ;  /* 0xffffffff03067810 */ /* 0x000fc80007ffe0ff */
[----:B------:R-:W-:Y:S01]  /*0110*/  ISETP.GT.U32.OR P0, PT, R6, 0x3a, P0 ;  /* 0x0000003a0600780c */ /* 0x000fe20000704470 */
[----:B--2---:R-:W-:-:S05]  /*0120*/  IMAD R0, R4, UR6, R9 ;  /* 0x0000000604007c24 */ /* 0x004fca000f8e0209 */
[----:B------:R-:W-:-:S13]  /*0130*/  ISETP.GT.U32.OR P0, PT, R0, 0xf, P0 ;  /* 0x0000000f0000780c */ /* 0x000fda0000704470 */
[----:B0-----:R-:W-:Y:S05]  /*0140*/  @P0 BRA `(.L_x_40) ;  /* 0x00000004000c0947 */ /* 0x001fea0003800000 */
[----:B------:R-:W-:-:S13]  /*0150*/  ISETP.GE.U32.AND P0, PT, R0, 0x3, PT ;  /* 0x000000030000780c */ /* 0x000fda0003f06070 */
[----:B------:R-:W-:Y:S05]  /*0160*/  @!P0 BRA `(.L_x_41) ;  /* 0x0000000000848947 */ /* 0x000fea0003800000 */
[----:B------:R-:W0:Y:S08]  /*0170*/  LDC.64 R12, c[0x4][0x18] ;  /* 0x01000600ff0c7b82 */ /* 0x000e300000000a00 */
[----:B------:R-:W1:Y:S08]  /*0180*/  LDC.64 R18, c[0x4][0x20] ;  /* 0x01000800ff127b82 */ /* 0x000e700000000a00 */
[----:B------:R-:W2:Y:S01]  /*0190*/  LDC.64 R8, c[0x4][0x10] ;  /* 0x01000400ff087b82 */ /* 0x000ea20000000a00 */
[----:B0-----:R-:W-:-:S07]  /*01a0*/  IMAD.WIDE.U32 R12, R3, 0x3200, R12 ;  /* 0x00003200030c7825 */ /* 0x001fce00078e000c */
[----:B------:R-:W0:Y:S01]  /*01b0*/  LDC.64 R4, c[0x4][0x180] ;  /* 0x01006000ff047b82 */ /* 0x000e220000000a00 */
[----:B------:R-:W-:-:S04]  /*01c0*/  IMAD.WIDE.U32 R10, R2, 0x80, R12 ;  /* 0x00000080020a7825 */ /* 0x000fc800078e000c */
[----:B-1----:R-:W-:-:S04]  /*01d0*/  IMAD.WIDE.U32 R14, R3, 0x3200, R18 ;  /* 0x00003200030e7825 */ /* 0x002fc800078e0012 */
[----:B------:R-:W-:-:S04]  /*01e0*/  IMAD.WIDE.U32 R16, R7, 0x80, R12 ;  /* 0x0000008007107825 */ /* 0x000fc800078e000c */
[----:B------:R-:W-:Y:S02]  /*01f0*/  IMAD.WIDE.U32 R12, R6, 0x3200, R18 ;  /* 0x00003200060c7825 */ /* 0x000fe400078e0012 */
[----:B------:R-:W1:Y:S02]  /*0200*/  LDC.64 R6, c[0x4][0x178] ;  /* 0x01005e00ff067b82 */ /* 0x000e640000000a00 */
[----:B------:R-:W-:Y:S01]  /*0210*/  IMAD.WIDE.U32 R10, R0, 0x8, R10 ;  /* 0x00000008000a7825 */ /* 0x000fe200078e000a */
[----:B0-----:R-:W3:Y:S03]  /*0220*/  LDG.E.64 R4, desc[UR4][R4.64] ;  /* 0x0000000404047981 */ /* 0x001ee6000c1e1b00 */
[----:B------:R-:W-:Y:S02]  /*0230*/  IMAD.WIDE.U32 R14, R2, 0x80, R14 ;  /* 0x00000080020e7825 */ /* 0x000fe400078e000e */
[----:B------:R-:W4:Y:S02]  /*0240*/  LDG.E.64 R10, desc[UR4][R10.64] ;  /* 0x000000040a0a7981 */ /* 0x000f24000c1e1b00 */
[----:B------:R-:W-:-:S04]  /*0250*/  IMAD.WIDE.U32 R20, R0, 0x8, R16 ;  /* 0x0000000800147825 */ /* 0x000fc800078e0010 */
[----:B------:R-:W-:Y:S02]  /*0260*/  IMAD.WIDE.U32 R18, R2, 0x80, R12 ;  /* 0x0000008002127825 */ /* 0x000fe400078e000c */
[----:B------:R-:W4:Y:S02]  /*0270*/  LDG.E.64 R12, desc[UR4][R20.64] ;  /* 0x00000004140c7981 */ /* 0x000f24000c1e1b00 */
[----:B------:R-:W-:-:S04]  /*0280*/  IMAD.WIDE.U32 R16, R0, 0x8, R14 ;  /* 0x0000000800107825 */ /* 0x000fc800078e000e */
[----:B------:R-:W-:Y:S01]  /*0290*/  IMAD.WIDE.U32 R14, R0, 0x8, R18 ;  /* 0x00000008000e7825 */ /* 0x000fe200078e0012 */
[----:B-1----:R-:W5:Y:S03]  /*02a0*/  LDG.E.64 R6, desc[UR4][R6.64] ;  /* 0x0000000406067981 */ /* 0x002f66000c1e1b00 */
[----:B--2---:R-:W-:Y:S02]  /*02b0*/  IMAD.WIDE.U32 R18, R3, 0x3200, R8 ;  /* 0x0000320003127825 */ /* 0x004fe400078e0008 */
[----:B------:R-:W2:Y:S04]  /*02c0*/  LDG.E.64 R8, desc[UR4][R16.64] ;  /* 0x0000000410087981 */ /* 0x000ea8000c1e1b00 */
[----:B------:R-:W2:Y:S01]  /*02d0*/  LDG.E.64 R14, desc[UR4][R14.64] ;  /* 0x000000040e0e7981 */ /* 0x000ea2000c1e1b00 */
[----:B------:R-:W-:-:S04]  /*02e0*/  IMAD.WIDE.U32 R18, R2, 0x80, R18 ;  /* 0x0000008002127825 */ /* 0x000fc800078e0012 */
[----:B------:R-:W-:-:S05]  /*02f0*/  IMAD.WIDE.U32 R18, R0, 0x8, R18 ;  /* 0x0000000800127825 */ /* 0x000fca00078e0012 */
[----:B------:R-:W5:Y:S01]  /*0300*/  LDG.E.64 R2, desc[UR4][R18.64] ;  /* 0x0000000412027981 */ /* 0x000f62000c1e1b00 */
[----:B----4-:R-:W-:-:S08]  /*0310*/  DADD R10, R10, -R12 ;  /* 0x000000000a0a7229 */ /* 0x010fd0000000080c */
[----:B---3--:R-:W-:Y:S02]  /*0320*/  DMUL R10, R4, R10 ;  /* 0x0000000a040a7228 */ /* 0x008fe40000000000 */
[----:B--2---:R-:W-:-:S08]  /*0330*/  DADD R8, R8, -R14 ;  /* 0x0000000008087229 */ /* 0x004fd0000000080e */
[----:B-----5:R-:W-:-:S08]  /*0340*/  DFMA R8, R6, R8, -R10 ;  /* 0x000000080608722b */ /* 0x020fd0000000080a */
[----:B------:R-:W-:-:S07]  /*0350*/  DADD R2, R8, R2 ;  /* 0x0000000008027229 */ /* 0x000fce0000000002 */
[----:B------:R0:W-:Y:S01]  /*0360*/  STG.E.64 desc[UR4][R18.64], R2 ;  /* 0x0000000212007986 */ /* 0x0001e2000c101b04 */
[----:B------:R-:W-:Y:S05]  /*0370*/  BRA `(.L_x_40) ;  /* 0x0000000000807947 */ /* 0x000fea0003800000 */
.L_x_41:
[----:B------:R-:W0:Y:S08]  /*0380*/  LDC.64 R4, c[0x4][0x18] ;  /* 0x01000600ff047b82 */ /* 0x000e300000000a00 */
[----:B------:R-:W1:Y:S08]  /*0390*/  LDC.64 R10, c[0x4][0x20] ;  /* 0x01000800ff0a7b82 */ /* 0x000e700000000a00 */
[----:B------:R-:W2:Y:S01]  /*03a0*/  LDC.64 R12, c[0x4][0x10] ;  /* 0x01000400ff0c7b82 */ /* 0x000ea20000000a00 */
[----:B0-----:R-:W-:-:S07]  /*03b0*/  IMAD.WIDE.U32 R16, R3, 0x3200, R4 ;  /* 0x0000320003107825 */ /* 0x001fce00078e0004 */
[----:B------:R-:W0:Y:S01]  /*03c0*/  LDC.64 R4, c[0x4][0x198] ;  /* 0x01006600ff047b82 */ /* 0x000e220000000a00 */
[----:B------:R-:W-:-:S04]  /*03d0*/  IMAD.WIDE.U32 R8, R2, 0x80, R16 ;  /* 0x0000008002087825 */ /* 0x000fc800078e0010 */
[----:B------:R-:W-:-:S04]  /*03e0*/  IMAD.WIDE.U32 R16, R7, 0x80, R16 ;  /* 0x0000008007107825 */ /* 0x000fc800078e0010 */
[----:B-1----:R-:W-:-:S04]  /*03f0*/  IMAD.WIDE.U32 R14, R3, 0x3200, R10 ;  /* 0x00003200030e7825 */ /* 0x002fc800078e000a */
[----:B------:R-:W-:Y:S02]  /*0400*/  IMAD.WIDE.U32 R6, R6, 0x3200, R10 ;  /* 0x0000320006067825 */ /* 0x000fe400078e000a */
[----:B------:R-:W1:Y:S02]  /*0410*/  LDC.64 R10, c[0x4][0x190] ;  /* 0x01006400ff0a7b82 */ /* 0x000e640000000a00 */
[----:B------:R-:W-:-:S04]  /*0420*/  IMAD.WIDE.U32 R20, R0, 0x8, R8 ;  /* 0x0000000800147825 */ /* 0x000fc800078e0008 */
[----:B------:R-:W-:Y:S01]  /*0430*/  IMAD.WIDE.U32 R8, R0, 0x8, R16 ;  /* 0x0000000800087825 */ /* 0x000fe200078e0010 */
[----:B0-----:R-:W3:Y:S03]  /*0440*/  LDG.E.64 R4, desc[UR4][R4.64] ;  /* 0x0000000404047981 */ /* 0x001ee6000c1e1b00 */
[C---:B------:R-:W-:Y:S02]  /*0450*/  IMAD.WIDE.U32 R14, R2.reuse, 0x80, R14 ;  /* 0x00000080020e7825 */ /* 0x040fe400078e000e */
[----:B------:R-:W4:Y:S02]  /*0460*/  LDG.E.64 R8, desc[UR4][R8.64] ;  /* 0x0000000408087981 */ /* 0x000f24000c1e1b00 */
        /* <DEDUP_REMOVED lines=16> */
[----:B------:R1:W-:Y:S04]  /*0570*/  STG.E.64 desc[UR4][R18.64], R6 ;  /* 0x0000000612007986 */ /* 0x0003e8000c101b04 */
.L_x_40:
[----:B------:R-:W-:Y:S05]  /*0580*/  BSYNC.RECONVERGENT B0 ;  /* 0x0000000000007941 */ /* 0x000fea0003800200 */
.L_x_39:
[----:B------:R-:W0:Y:S08]  /*0590*/  LDC.64 R10, c[0x4][0x10] ;  /* 0x01000400ff0a7b82 */ /* 0x000e300000000a00 */
[----:B------:R-:W-:Y:S08]  /*05a0*/  BAR.SYNC.DEFER_BLOCKING 0x0 ;  /* 0x0000000000007b1d */ /* 0x000ff00000010000 */
[----:B------:R-:W2:Y:S08]  /*05b0*/  LDC.64 R8, c[0x4][0xb8] ;  /* 0x01002e00ff087b82 */ /* 0x000eb00000000a00 */
[----:B------:R-:W3:Y:S01]  /*05c0*/  LDC.64 R12, c[0x0][0x380] ;  /* 0x0000e000ff0c7b82 */ /* 0x000ee20000000a00 */
[----:B0-----:R-:W4:Y:S04]  /*05d0*/  LDG.E.64 R2, desc[UR4][R10.64+0x46010] ;  /* 0x046010040a027981 */ /* 0x001f28000c1e1b00 */
[----:B------:R-:W4:Y:S04]  /*05e0*/  LDG.E.64 R4, desc[UR4][R10.64+0x46008] ;  /* 0x046008040a047981 */ /* 0x000f28000c1e1b00 */
[----:B-1----:R-:W5:Y:S04]  /*05f0*/  LDG.E.64 R6, desc[UR4][R10.64+0x46000] ;  /* 0x046000040a067981 */ /* 0x002f68000c1e1b00 */
[----:B--2---:R-:W3:Y:S01]  /*0600*/  LDG.E R9, desc[UR4][R8.64] ;  /* 0x0000000408097981 */ /* 0x004ee2000c1e1900 */
[----:B----4-:R-:W-:-:S08]  /*0610*/  DADD R2, R2, R4 ;  /* 0x0000000002027229 */ /* 0x010fd00000000004 */
[----:B-----5:R-:W-:Y:S01]  /*0620*/  DADD R2, R2, R6 ;  /* 0x0000000002027229 */ /* 0x020fe20000000006 */
[----:B---3--:R-:W-:-:S06]  /*0630*/  IMAD.WIDE R4, R9, 0x8, R12 ;  /* 0x0000000809047825 */ /* 0x008fcc00078e020c */
[----:B------:R-:W-:Y:S01]  /*0640*/  STG.E.64 desc[UR4][R4.64], R2 ;  /* 0x0000000204007986 */ /* 0x000fe2000c101b04 */
[----:B------:R-:W-:Y:S05]  /*0650*/  EXIT ;  /* 0x000000000000794d */ /* 0x000fea0003800000 */
.L_x_42:
        /* <DEDUP_REMOVED lines=10> */
.L_x_120:


//--------------------- .text._Z8UpdateEyv        --------------------------
	.section	.text._Z8UpdateEyv,"ax",@progbits
	.align	128
        .global         _Z8UpdateEyv
        .type           _Z8UpdateEyv,@function
        .size           _Z8UpdateEyv,(.L_x_121 - _Z8UpdateEyv)
        .other          _Z8UpdateEyv,@"STO_CUDA_ENTRY STV_DEFAULT"
_Z8UpdateEyv:
.text._Z8UpdateEyv:
[----:B------:R-:W-:Y:S01]  /*0000*/  LDC R1, c[0x0][0x37c] ;  /* 0x0000df00ff017b82 */ /* 0x000fe20000000800 */
[----:B------:R-:W0:Y:S07]  /*0010*/  S2R R3, SR_TID.X ;  /* 0x0000000000037919 */ /* 0x000e2e0000002100 */
[----:B------:R-:W0:Y:S01]  /*0020*/  LDC R2, c[0x0][0x360] ;  /* 0x0000d800ff027b82 */ /* 0x000e220000000800 */
[----:B------:R-:W1:Y:S01]  /*0030*/  S2R R5, SR_TID.Y ;  /* 0x0000000000057919 */ /* 0x000e620000002200 */
[----:B------:R-:W2:Y:S06]  /*0040*/  S2R R7, SR_TID.Z ;  /* 0x0000000000077919 */ /* 0x000eac0000002300 */
[----:B------:R-:W0:Y:S08]  /*0050*/  S2UR UR4, SR_CTAID.X ;  /* 0x00000000000479c3 */ /* 0x000e300000002500 */
[----:B------:R-:W1:Y:S08]  /*0060*/  S2UR UR5, SR_CTAID.Y ;  /* 0x00000000000579c3 */ /* 0x000e700000002600 */
[----:B------:R-:W1:Y:S08]  /*0070*/  LDC R0, c[0x0][0x364] ;  /* 0x0000d900ff007b82 */ /* 0x000e700000000800 */
[----:B------:R-:W2:Y:S01]  /*0080*/  S2UR UR6, SR_CTAID.Z ;  /* 0x00000000000679c3 */ /* 0x000ea20000002700 */
[----:B0-----:R-:W-:-:S05]  /*0090*/  IMAD R2, R2, UR4, R3 ;  /* 0x0000000402027c24 */ /* 0x001fca000f8e0203 */
[----:B------:R-:W-:Y:S02]  /*00a0*/  IADD3 R13, PT, PT, R2, -0x1, RZ ;  /* 0xffffffff020d7810 */ /* 0x000fe40007ffe0ff */
[----:B------:R-:W2:Y:S01]  /*00b0*/  LDC R4, c[0x0][0x368] ;  /* 0x0000da00ff047b82 */ /* 0x000ea20000000800 */
[----:B-1----:R-:W-:-:S05]  /*00c0*/  IMAD R0, R0, UR5, R5 ;  /* 0x0000000500007c24 */ /* 0x002fca000f8e0205 */
[----:B------:R-:W-:-:S04]  /*00d0*/  ISETP.GT.U32.AND P0, PT, R0, 0x62, PT ;  /* 0x000000620000780c */ /* 0x000fc80003f04070 */
[----:B------:R-:W-:Y:S01]  /*00e0*/  ISETP.GT.U32.OR P0, PT, R13, 0x3a, P0 ;  /* 0x0000003a0d00780c */ /* 0x000fe20000704470 */
[----:B--2---:R-:W-:-:S05]  /*00f0*/  IMAD R3, R4, UR6, R7 ;  /* 0x0000000604037c24 */ /* 0x004fca000f8e0207 */
[----:B------:R-:W-:-:S04]  /*0100*/  IADD3 R4, PT, PT, R3, -0x1, RZ ;  /* 0xffffffff03047810 */ /* 0x000fc80007ffe0ff */
[----:B------:R-:W-:-:S13]  /*0110*/  ISETP.GT.U32.OR P0, PT, R4, 0xe, P0 ;  /* 0x0000000e0400780c */ /* 0x000fda0000704470 */
[----:B------:R-:W-:Y:S05]  /*0120*/  @P0 EXIT ;  /* 0x000000000000094d */ /* 0x000fea0003800000 */
[----:B------:R-:W-:Y:S01]  /*0130*/  ISETP.GE.U32.AND P0, PT, R3, 0x4, PT ;  /* 0x000000040300780c */ /* 0x000fe20003f06070 */
[----:B------:R-:W0:-:S12]  /*0140*/  LDCU.64 UR4, c[0x0][0x358] ;  /* 0x00006b00ff0477ac */ /* 0x000e180008000a00 */
[----:B------:R-:W-:Y:S05]  /*0150*/  @!P0 BRA `(.L_x_43) ;  /* 0x0000000000808947 */ /* 0x000fea0003800000 */
[----:B------:R-:W1:Y:S08]  /*0160*/  LDC.64 R8, c[0x4][0x28] ;  /* 0x01000a00ff087b82 */ /* 0x000e700000000a00 */
[----:B------:R-:W2:Y:S08]  /*0170*/  LDC.64 R16, c[0x4][0x18] ;  /* 0x01000600ff107b82 */ /* 0x000eb00000000a00 */
[----:B------:R-:W3:Y:S01]  /*0180*/  LDC.64 R14, c[0x4][0x8] ;  /* 0x01000200ff0e7b82 */ /* 0x000ee20000000a00 */
[----:B-1----:R-:W-:-:S07]  /*0190*/  IMAD.WIDE.U32 R6, R2, 0x3200, R8 ;  /* 0x0000320002067825 */ /* 0x002fce00078e0008 */
[----:B------:R-:W0:Y:S01]  /*01a0*/  LDC.64 R10, c[0x4][0x188] ;  /* 0x01006200ff0a7b82 */ /* 0x000e220000000a00 */
[----:B------:R-:W-:-:S04]  /*01b0*/  IMAD.WIDE.U32 R8, R13, 0x3200, R8 ;  /* 0x000032000d087825 */ /* 0x000fc800078e0008 */
[----:B------:R-:W-:-:S03]  /*01c0*/  IMAD.WIDE.U32 R6, R0, 0x80, R6 ;  /* 0x0000008000067825 */ /* 0x000fc600078e0006 */
[----:B------:R-:W1:Y:S01]  /*01d0*/  LDC.64 R12, c[0x4][0x178] ;  /* 0x01005e00ff0c7b82 */ /* 0x000e620000000a00 */
[----:B------:R-:W-:-:S04]  /*01e0*/  IMAD.WIDE.U32 R8, R0, 0x80, R8 ;  /* 0x0000008000087825 */ /* 0x000fc800078e0008 */
[----:B--2---:R-:W-:-:S04]  /*01f0*/  IMAD.WIDE.U32 R16, R2, 0x3200, R16 ;  /* 0x0000320002107825 */ /* 0x004fc800078e0010 */
[----:B------:R-:W-:-:S04]  /*0200*/  IMAD.WIDE.U32 R6, R3, 0x8, R6 ;  /* 0x0000000803067825 */ /* 0x000fc800078e0006 */
[C---:B------:R-:W-:Y:S01]  /*0210*/  IMAD.WIDE.U32 R8, R3.reuse, 0x8, R8 ;  /* 0x0000000803087825 */ /* 0x040fe200078e0008 */
[----:B0-----:R-:W2:Y:S03]  /*0220*/  LDG.E.64 R10, desc[UR4][R10.64] ;  /* 0x000000040a0a7981 */ /* 0x001ea6000c1e1b00 */
[----:B------:R-:W-:Y:S01]  /*0230*/  IMAD.WIDE.U32 R16, R0, 0x80, R16 ;  /* 0x0000008000107825 */ /* 0x000fe200078e0010 */
[----:B------:R-:W4:Y:S04]  /*0240*/  LDG.E.64 R6, desc[UR4][R6.64] ;  /* 0x0000000406067981 */ /* 0x000f28000c1e1b00 */
[----:B------:R-:W4:Y:S01]  /*0250*/  LDG.E.64 R8, desc[UR4][R8.64] ;  /* 0x0000000408087981 */ /* 0x000f22000c1e1b00 */
[----:B------:R-:W-:-:S03]  /*0260*/  IMAD.WIDE.U32 R18, R3, 0x8, R16 ;  /* 0x0000000803127825 */ /* 0x000fc600078e0010 */
[----:B-1----:R-:W5:Y:S01]  /*0270*/  LDG.E.64 R12, desc[UR4][R12.64] ;  /* 0x000000040c0c7981 */ /* 0x002f62000c1e1b00 */
[----:B------:R-:W-:-:S03]  /*0280*/  IMAD.WIDE.U32 R16, R4, 0x8, R16 ;  /* 0x0000000804107825 */ /* 0x000fc600078e0010 */
[----:B------:R-:W2:Y:S01]  /*0290*/  LDG.E.64 R4, desc[UR4][R18.64] ;  /* 0x0000000412047981 */ /* 0x000ea2000c1e1b00 */
[----:B---3--:R-:W-:-:S03]  /*02a0*/  IMAD.WIDE.U32 R20, R2, 0x3200, R14 ;  /* 0x0000320002147825 */ /* 0x008fc600078e000e */
[----:B------:R-:W2:Y:S01]  /*02b0*/  LDG.E.64 R14, desc[UR4][R16.64] ;  /* 0x00000004100e7981 */ /* 0x000ea2000c1e1b00 */
[----:B------:R-:W-:-:S04]  /*02c0*/  IMAD.WIDE.U32 R20, R0, 0x80, R20 ;  /* 0x0000008000147825 */ /* 0x000fc800078e0014 */
[----:B------:R-:W-:-:S05]  /*02d0*/  IMAD.WIDE.U32 R20, R3, 0x8, R20 ;  /* 0x0000000803147825 */ /* 0x000fca00078e0014 */
[----:B------:R-:W3:Y:S01]  /*02e0*/  LDG.E.64 R2, desc[UR4][R20.64] ;  /* 0x0000000414027981 */ /* 0x000ee2000c1e1b00 */
[----:B----4-:R-:W-:-:S08]  /*02f0*/  DADD R6, R6, -R8 ;  /* 0x0000000006067229 */ /* 0x010fd00000000808 */
[----:B-----5:R-:W-:Y:S02]  /*0300*/  DMUL R6, R12, R6 ;  /* 0x000000060c067228 */ /* 0x020fe40000000000 */
[----:B--2---:R-:W-:-:S08]  /*0310*/  DADD R4, R4, -R14 ;  /* 0x0000000004047229 */ /* 0x004fd0000000080e */
[----:B------:R-:W-:-:S08]  /*0320*/  DFMA R4, R10, R4, -R6 ;  /* 0x000000040a04722b */ /* 0x000fd00000000806 */
[----:B---3--:R-:W-:-:S07]  /*0330*/  DADD R2, R4, R2 ;  /* 0x0000000004027229 */ /* 0x008fce0000000002 */
[----:B------:R-:W-:Y:S01]  /*0340*/  STG.E.64 desc[UR4][R20.64], R2 ;  /* 0x0000000214007986 */ /* 0x000fe2000c101b04 */
[----:B------:R-:W-:Y:S05]  /*0350*/  EXIT ;  /* 0x000000000000794d */ /* 0x000fea0003800000 */
.L_x_43:
[----:B------:R-:W-:-:S13]  /*0360*/  ISETP.NE.AND P0, PT, R3, 0x3, PT ;  /* 0x000000030300780c */ /* 0x000fda0003f05270 */
[----:B------:R-:W-:Y:S05]  /*0370*/  @P0 BRA `(.L_x_44) ;  /* 0x00000000006c0947 */ /* 0x000fea0003800000 */
[----:B------:R-:W1:Y:S08]  /*0380*/  LDC.64 R4, c[0x4][0x28] ;  /* 0x01000a00ff047b82 */ /* 0x000e700000000a00 */
[----:B------:R-:W2:Y:S08]  /*0390*/  LDC.64 R10, c[0x4][0x18] ;  /* 0x01000600ff0a7b82 */ /* 0x000eb00000000a00 */
[----:B------:R-:W3:Y:S01]  /*03a0*/  LDC.64 R6, c[0x4][0x1a8] ;  /* 0x01006a00ff067b82 */ /* 0x000ee20000000a00 */
[----:B-1----:R-:W-:-:S07]  /*03b0*/  IMAD.WIDE.U32 R16, R13, 0x3200, R4 ;  /* 0x000032000d107825 */ /* 0x002fce00078e0004 */
[----:B------:R-:W1:Y:S01]  /*03c0*/  LDC.64 R8, c[0x4][0x8] ;  /* 0x01000200ff087b82 */ /* 0x000e620000000a00 */
[----:B------:R-:W-:-:S04]  /*03d0*/  IMAD.WIDE.U32 R12, R2, 0x3200, R4 ;  /* 0x00003200020c7825 */ /* 0x000fc800078e0004 */
[----:B--2---:R-:W-:-:S03]  /*03e0*/  IMAD.WIDE.U32 R14, R2, 0x3200, R10 ;  /* 0x00003200020e7825 */ /* 0x004fc600078e000a */
[----:B------:R-:W2:Y:S01]  /*03f0*/  LDC.64 R4, c[0x4][0x1b8] ;  /* 0x01006e00ff047b82 */ /* 0x000ea20000000a00 */
[----:B------:R-:W-:-:S04]  /*0400*/  IMAD.WIDE.U32 R20, R0, 0x80, R12 ;  /* 0x0000008000147825 */ /* 0x000fc800078e000c */
[C---:B------:R-:W-:Y:S01]  /*0410*/  IMAD.WIDE.U32 R12, R0.reuse, 0x80, R16 ;  /* 0x00000080000c7825 */ /* 0x040fe200078e0010 */
[----:B0-----:R-:W4:Y:S04]  /*0420*/  LDG.E.64 R10, desc[UR4][R20.64+0x18] ;  /* 0x00001804140a7981 */ /* 0x001f28000c1e1b00 */
[----:B---3--:R-:W3:Y:S01]  /*0430*/  LDG.E.64 R6, desc[UR4][R6.64] ;  /* 0x0000000406067981 */ /* 0x008ee2000c1e1b00 */
[----:B------:R-:W-:-:S03]  /*0440*/  IMAD.WIDE.U32 R18, R0, 0x80, R14 ;  /* 0x0000008000127825 */ /* 0x000fc600078e000e */
[----:B------:R-:W4:Y:S04]  /*0450*/  LDG.E.64 R12, desc[UR4][R12.64+0x18] ;  /* 0x000018040c0c7981 */ /* 0x000f28000c1e1b00 */
[----:B------:R-:W5:Y:S04]  /*0460*/  LDG.E.64 R14, desc[UR4][R18.64+0x18] ;  /* 0x00001804120e7981 */ /* 0x000f68000c1e1b00 */
[----:B------:R-:W5:Y:S01]  /*0470*/  LDG.E.64 R16, desc[UR4][R18.64+0x10] ;  /* 0x0000100412107981 */ /* 0x000f62000c1e1b00 */
[----:B-1----:R-:W-:-:S03]  /*0480*/  IMAD.WIDE.U32 R8, R2, 0x3200, R8 ;  /* 0x0000320002087825 */ /* 0x002fc600078e0008 */
[----:B--2---:R-:W2:Y:S01]  /*0490*/  LDG.E.64 R4, desc[UR4][R4.64] ;  /* 0x0000000404047981 */ /* 0x004ea2000c1e1b00 */
[----:B------:R-:W-:-:S05]  /*04a0*/  IMAD.WIDE.U32 R8, R0, 0x80, R8 ;  /* 0x0000008000087825 */ /* 0x000fca00078e0008 */
[----:B------:R-:W2:Y:S01]  /*04b0*/  LDG.E.64 R2, desc[UR4][R8.64+0x18] ;  /* 0x0000180408027981 */ /* 0x000ea2000c1e1b00 */
[----:B----4-:R-:W-:Y:S02]  /*04c0*/  DADD R10, R10, -R12 ;  /* 0x000000000a0a7229 */ /* 0x010fe4000000080c */
[----:B-----5:R-:W-:-:S06]  /*04d0*/  DADD R14, R14, -R16 ;  /* 0x000000000e0e7229 */ /* 0x020fcc0000000810 */
[----:B---3--:R-:W-:-:S08]  /*04e0*/  DMUL R10, R6, R10 ;  /* 0x0000000a060a7228 */ /* 0x008fd00000000000 */
[----:B--2---:R-:W-:-:S08]  /*04f0*/  DFMA R10, R4, R14, -R10 ;  /* 0x0000000e040a722b */ /* 0x004fd0000000080a */
[----:B------:R-:W-:-:S07]  /*0500*/  DADD R2, R10, R2 ;  /* 0x000000000a027229 */ /* 0x000fce0000000002 */
[----:B------:R-:W-:Y:S01]  /*0510*/  STG.E.64 desc[UR4][R8.64+0x18], R2 ;  /* 0x0000180208007986 */ /* 0x000fe2000c101b04 */
[----:B------:R-:W-:Y:S05]  /*0520*/  EXIT ;  /* 0x000000000000794d */ /* 0x000fea0003800000 */
.L_x_44:
[----:B------:R-:W1:Y:S08]  /*0530*/  LDC.64 R8, c[0x4][0x28] ;  /* 0x01000a00ff087b82 */ /* 0x000e700000000a00 */
[----:B------:R-:W2:Y:S08]  /*0540*/  LDC.64 R6, c[0x4][0x18] ;  /* 0x01000600ff067b82 */ /* 0x000eb00000000a00 */
[----:B------:R-:W3:Y:S01]  /*0550*/  LDC.64 R14, c[0x4][0x8] ;  /* 0x01000200ff0e7b82 */ /* 0x000ee20000000a00 */
[----:B-1----:R-:W-:-:S04]  /*0560*/  IMAD.WIDE.U32 R10, R2, 0x3200, R8 ;  /* 0x00003200020a7825 */ /* 0x002fc800078e0008 */
[----:B------:R-:W-:-:S03]  /*0570*/  IMAD.WIDE.U32 R16, R13, 0x3200, R8 ;  /* 0x000032000d107825 */ /* 0x000fc600078e0008 */
[----:B------:R-:W1:Y:S01]  /*0580*/  LDC.64 R12, c[0x4][0x190] ;  /* 0x01006400ff0c7b82 */ /* 0x000e620000000a00 */
[----:B--2---:R-:W-:-:S04]  /*0590*/  IMAD.WIDE.U32 R6, R2, 0x3200, R6 ;  /* 0x0000320002067825 */ /* 0x004fc800078e0006 */
[----:B------:R-:W-:-:S03]  /*05a0*/  IMAD.WIDE.U32 R8, R0, 0x80, R10 ;  /* 0x0000008000087825 */ /* 0x000fc600078e000a */
[----:B------:R-:W2:Y:S01]  /*05b0*/  LDC.64 R10, c[0x4][0x1a0] ;  /* 0x01006800ff0a7b82 */ /* 0x000ea20000000a00 */
[----:B------:R-:W-:-:S04]  /*05c0*/  IMAD.WIDE.U32 R18, R0, 0x80, R16 ;  /* 0x0000008000127825 */ /* 0x000fc800078e0010 */
[----:B------:R-:W-:-:S04]  /*05d0*/  IMAD.WIDE.U32 R16, R0, 0x80, R6 ;  /* 0x0000008000107825 */ /* 0x000fc800078e0006 */
[----:B------:R-:W-:-:S04]  /*05e0*/  IMAD.WIDE.U32 R6, R3, 0x8, R8 ;  /* 0x0000000803067825 */ /* 0x000fc800078e0008 */
[C---:B------:R-:W-:Y:S02]  /*05f0*/  IMAD.WIDE.U32 R8, R3.reuse, 0x8, R18 ;  /* 0x0000000803087825 */ /* 0x040fe400078e0012 */
[----:B0-----:R-:W4:Y:S02]  /*0600*/  LDG.E.64 R6, desc[UR4][R6.64] ;  /* 0x0000000406067981 */ /* 0x001f24000c1e1b00 */
[--C-:B------:R-:W-:Y:S02]  /*0610*/  IMAD.WIDE.U32 R18, R3, 0x8, R16.reuse ;  /* 0x0000000803127825 */ /* 0x100fe400078e0010 */
[----:B------:R-:W4:Y:S02]  /*0620*/  LDG.E.64 R8, desc[UR4][R8.64] ;  /* 0x0000000408087981 */ /* 0x000f24000c1e1b00 */
[----:B------:R-:W-:Y:S02]  /*0630*/  IMAD.WIDE.U32 R16, R4, 0x8, R16 ;  /* 0x0000000804107825 */ /* 0x000fe400078e0010 */
[----:B------:R-:W5:Y:S02]  /*0640*/  LDG.E.64 R4, desc[UR4][R18.64] ;  /* 0x0000000412047981 */ /* 0x000f64000c1e1b00 */
[----:B---3--:R-:W-:-:S02]  /*0650*/  IMAD.WIDE.U32 R20, R2, 0x3200, R14 ;  /* 0x0000320002147825 */ /* 0x008fc400078e000e */
[----:B------:R-:W5:Y:S04]  /*0660*/  LDG.E.64 R14, desc[UR4][R16.64] ;  /* 0x00000004100e7981 */ /* 0x000f68000c1e1b00 */
[----:B-1----:R-:W3:Y:S01]  /*0670*/  LDG.E.64 R12, desc[UR4][R12.64] ;  /* 0x000000040c0c7981 */ /* 0x002ee2000c1e1b00 */
[----:B------:R-:W-:-:S03]  /*0680*/  IMAD.WIDE.U32 R20, R0, 0x80, R20 ;  /* 0x0000008000147825 */ /* 0x000fc600078e0014 */
        /* <DEDUP_REMOVED lines=10> */
.L_x_45:
        /* <DEDUP_REMOVED lines=13> */
.L_x_121:


//--------------------- .text._Z14UpdateExSourcev --------------------------
	.section	.text._Z14UpdateExSourcev,"ax",@progbits
	.align	128
        .global         _Z14UpdateExSourcev
        .type           _Z14UpdateExSourcev,@function
        .size           _Z14UpdateExSourcev,(.L_x_122 - _Z14UpdateExSourcev)
        .other          _Z14UpdateExSourcev,@"STO_CUDA_ENTRY STV_DEFAULT"
_Z14UpdateExSourcev:
.text._Z14UpdateExSourcev:
        /* <DEDUP_REMOVED lines=10> */
[----:B------:R-:W-:-:S04]  /*00a0*/  ISETP.GT.U32.AND P0, PT, R3, 0xe, PT ;  /* 0x0000000e0300780c */ /* 0x000fc80003f04070 */
[----:B------:R-:W-:-:S13]  /*00b0*/  ISETP.GT.OR P0, PT, R2, 0x3b, P0 ;  /* 0x0000003b0200780c */ /* 0x000fda0000704670 */
[----:B------:R-:W-:Y:S05]  /*00c0*/  @P0 EXIT ;  /* 0x000000000000094d */ /* 0x000fea0003800000 */
[----:B------:R-:W-:Y:S01]  /*00d0*/  ISETP.GE.U32.AND P0, PT, R0, 0x4, PT ;  /* 0x000000040000780c */ /* 0x000fe20003f06070 */
[----:B------:R-:W0:-:S12]  /*00e0*/  LDCU.64 UR4, c[0x0][0x358] ;  /* 0x00006b00ff0477ac */ /* 0x000e180008000a00 */
[----:B------:R-:W-:Y:S05]  /*00f0*/  @!P0 BRA `(.L_x_46) ;  /* 0x0000000000648947 */ /* 0x000fea0003800000 */
[----:B------:R-:W1:Y:S08]  /*0100*/  LDC.64 R6, c[0x4][0x20] ;  /* 0x01000800ff067b82 */ /* 0x000e700000000a00 */
[----:B------:R-:W2:Y:S08]  /*0110*/  LDC.64 R14, c[0x4][0x28] ;  /* 0x01000a00ff0e7b82 */ /* 0x000eb00000000a00 */
[----:B------:R-:W3:Y:S08]  /*0120*/  LDC.64 R10, c[0x4][0x188] ;  /* 0x01006200ff0a7b82 */ /* 0x000ef00000000a00 */
[----:B------:R-:W4:Y:S01]  /*0130*/  LDC.64 R8, c[0x4][0x180] ;  /* 0x01006000ff087b82 */ /* 0x000f220000000a00 */
[----:B-1----:R-:W-:-:S04]  /*0140*/  IMAD.WIDE R6, R2, 0x3200, R6 ;  /* 0x0000320002067825 */ /* 0x002fc800078e0206 */
[----:B------:R-:W-:-:S03]  /*0150*/  IMAD.WIDE.U32 R12, R3, 0x8, R6 ;  /* 0x00000008030c7825 */ /* 0x000fc600078e0006 */
[----:B------:R-:W1:Y:S01]  /*0160*/  LDC.64 R4, c[0x4][RZ] ;  /* 0x01000000ff047b82 */ /* 0x000e620000000a00 */
[----:B------:R-:W-:Y:S02]  /*0170*/  IMAD.WIDE.U32 R16, R0, 0x8, R6 ;  /* 0x0000000800107825 */ /* 0x000fe400078e0006 */
[----:B0-----:R-:W5:Y:S04]  /*0180*/  LDG.E.64 R12, desc[UR4][R12.64] ;  /* 0x000000040c0c7981 */ /* 0x001f68000c1e1b00 */
[----:B------:R-:W5:Y:S01]  /*0190*/  LDG.E.64 R6, desc[UR4][R16.64] ;  /* 0x0000000410067981 */ /* 0x000f62000c1e1b00 */
[----:B--2---:R-:W-:-:S03]  /*01a0*/  IMAD.WIDE R14, R2, 0x3200, R14 ;  /* 0x00003200020e7825 */ /* 0x004fc600078e020e */
[----:B---3--:R-:W2:Y:S04]  /*01b0*/  LDG.E.64 R10, desc[UR4][R10.64] ;  /* 0x000000040a0a7981 */ /* 0x008ea8000c1e1b00 */
[----:B----4-:R-:W3:Y:S01]  /*01c0*/  LDG.E.64 R8, desc[UR4][R8.64] ;  /* 0x0000000408087981 */ /* 0x010ee2000c1e1b00 */
[----:B------:R-:W-:-:S04]  /*01d0*/  IMAD.WIDE.U32 R14, R0, 0x8, R14 ;  /* 0x00000008000e7825 */ /* 0x000fc800078e000e */
[----:B-1----:R-:W-:Y:S02]  /*01e0*/  IMAD.WIDE R4, R2, 0x3200, R4 ;  /* 0x0000320002047825 */ /* 0x002fe400078e0204 */
[----:B------:R-:W4:Y:S02]  /*01f0*/  LDG.E.64 R14, desc[UR4][R14.64] ;  /* 0x000000040e0e7981 */ /* 0x000f24000c1e1b00 */
[----:B------:R-:W-:-:S05]  /*0200*/  IMAD.WIDE.U32 R4, R0, 0x8, R4 ;  /* 0x0000000800047825 */ /* 0x000fca00078e0004 */
[----:B------:R-:W4:Y:S01]  /*0210*/  LDG.E.64 R18, desc[UR4][R4.64] ;  /* 0x0000000404127981 */ /* 0x000f22000c1e1b00 */
[----:B-----5:R-:W-:-:S08]  /*0220*/  DADD R6, R6, -R12 ;  /* 0x0000000006067229 */ /* 0x020fd0000000080c */
[----:B--2---:R-:W-:Y:S02]  /*0230*/  DMUL R6, R10, R6 ;  /* 0x000000060a067228 */ /* 0x004fe40000000000 */
[----:B---3--:R-:W-:-:S08]  /*0240*/  DADD R2, R8, R8 ;  /* 0x0000000008027229 */ /* 0x008fd00000000008 */
[----:B----4-:R-:W-:-:S08]  /*0250*/  DFMA R2, R2, R14, -R6 ;  /* 0x0000000e0202722b */ /* 0x010fd00000000806 */
[----:B------:R-:W-:-:S07]  /*0260*/  DADD R2, R2, R18 ;  /* 0x0000000002027229 */ /* 0x000fce0000000012 */
[----:B------:R-:W-:Y:S01]  /*0270*/  STG.E.64 desc[UR4][R4.64], R2 ;  /* 0x0000000204007986 */ /* 0x000fe2000c101b04 */
[----:B------:R-:W-:Y:S05]  /*0280*/  EXIT ;  /* 0x000000000000794d */ /* 0x000fea0003800000 */
.L_x_46:
[----:B------:R-:W-:-:S13]  /*0290*/  ISETP.NE.AND P0, PT, R0, 0x3, PT ;  /* 0x000000030000780c */ /* 0x000fda0003f05270 */
[----:B------:R-:W-:Y:S05]  /*02a0*/  @P0 BRA `(.L_x_47) ;  /* 0x0000000000540947 */ /* 0x000fea0003800000 */
[----:B------:R-:W1:Y:S08]  /*02b0*/  LDC.64 R10, c[0x4][0x20] ;  /* 0x01000800ff0a7b82 */ /* 0x000e700000000a00 */
[----:B------:R-:W2:Y:S08]  /*02c0*/  LDC.64 R8, c[0x4][0x1b8] ;  /* 0x01006e00ff087b82 */ /* 0x000eb00000000a00 */
[----:B------:R-:W3:Y:S08]  /*02d0*/  LDC.64 R4, c[0x4][0x1b0] ;  /* 0x01006c00ff047b82 */ /* 0x000ef00000000a00 */
[----:B------:R-:W4:Y:S01]  /*02e0*/  LDC.64 R6, c[0x4][0x28] ;  /* 0x01000a00ff067b82 */ /* 0x000f220000000a00 */
[----:B-1----:R-:W-:-:S05]  /*02f0*/  IMAD.WIDE R16, R2, 0x3200, R10 ;  /* 0x0000320002107825 */ /* 0x002fca00078e020a */
[----:B0-----:R-:W5:Y:S02]  /*0300*/  LDG.E.64 R10, desc[UR4][R16.64+0x18] ;  /* 0x00001804100a7981 */ /* 0x001f64000c1e1b00 */
[----:B------:R-:W0:Y:S02]  /*0310*/  LDC.64 R14, c[0x4][RZ] ;  /* 0x01000000ff0e7b82 */ /* 0x000e240000000a00 */
[----:B------:R-:W5:Y:S04]  /*0320*/  LDG.E.64 R12, desc[UR4][R16.64+0x10] ;  /* 0x00001004100c7981 */ /* 0x000f68000c1e1b00 */
[----:B--2---:R-:W2:Y:S04]  /*0330*/  LDG.E.64 R8, desc[UR4][R8.64] ;  /* 0x0000000408087981 */ /* 0x004ea8000c1e1b00 */
[----:B---3--:R-:W3:Y:S01]  /*0340*/  LDG.E.64 R4, desc[UR4][R4.64] ;  /* 0x0000000404047981 */ /* 0x008ee2000c1e1b00 */
[----:B----4-:R-:W-:-:S06]  /*0350*/  IMAD.WIDE R6, R2, 0x3200, R6 ;  /* 0x0000320002067825 */ /* 0x010fcc00078e0206 */
[----:B------:R-:W4:Y:S01]  /*0360*/  LDG.E.64 R6, desc[UR4][R6.64+0x18] ;  /* 0x0000180406067981 */ /* 0x000f22000c1e1b00 */
[----:B0-----:R-:W-:-:S05]  /*0370*/  IMAD.WIDE R18, R2, 0x3200, R14 ;  /* 0x0000320002127825 */ /* 0x001fca00078e020e */
        /* <DEDUP_REMOVED lines=8> */
.L_x_47:
        /* <DEDUP_REMOVED lines=25> */
.L_x_48:
        /* <DEDUP_REMOVED lines=15> */
.L_x_122:


//--------------------- .text._Z8UpdateExv        --------------------------
	.section	.text._Z8UpdateExv,"ax",@progbits
	.align	128
        .global         _Z8UpdateExv
        .type           _Z8UpdateExv,@function
        .size           _Z8UpdateExv,(.L_x_123 - _Z8UpdateExv)
        .other          _Z8UpdateExv,@"STO_CUDA_ENTRY STV_DEFAULT"
_Z8UpdateExv:
.text._Z8UpdateExv:
        /* <DEDUP_REMOVED lines=10> */
[----:B0-----:R-:W-:-:S02]  /*00a0*/  IMAD R3, R3, UR6, R4 ;  /* 0x0000000603037c24 */ /* 0x001fc4000f8e0204 */
[----:B--2---:R-:W-:-:S03]  /*00b0*/  IMAD R0, R0, UR5, R7 ;  /* 0x0000000500007c24 */ /* 0x004fc6000f8e0207 */
[----:B------:R-:W-:Y:S02]  /*00c0*/  IADD3 R7, PT, PT, R3, -0x1, RZ ;  /* 0xffffffff03077810 */ /* 0x000fe40007ffe0ff */
[----:B------:R-:W-:Y:S02]  /*00d0*/  IADD3 R6, PT, PT, R0, -0x1, RZ ;  /* 0xffffffff00067810 */ /* 0x000fe40007ffe0ff */
[----:B------:R-:W-:Y:S01]  /*00e0*/  ISETP.GT.U32.AND P0, PT, R7, 0xe, PT ;  /* 0x0000000e0700780c */ /* 0x000fe20003f04070 */
[----:B-1----:R-:W-:-:S03]  /*00f0*/  IMAD R2, R2, UR4, R5 ;  /* 0x0000000402027c24 */ /* 0x002fc6000f8e0205 */
[----:B------:R-:W-:-:S04]  /*0100*/  ISETP.GT.U32.OR P0, PT, R6, 0x61, P0 ;  /* 0x000000610600780c */ /* 0x000fc80000704470 */
        /* <DEDUP_REMOVED lines=9> */
[----:B------:R-:W0:Y:S01]  /*01a0*/  LDC.64 R8, c[0x4][0x188] ;  /* 0x01006200ff087b82 */ /* 0x000e220000000a00 */
[----:B------:R-:W-:-:S07]  /*01b0*/  IMAD.WIDE.U32 R14, R0, 0x80, R4 ;  /* 0x00000080000e7825 */ /* 0x000fce00078e0004 */
[----:B------:R-:W1:Y:S01]  /*01c0*/  LDC.64 R4, c[0x4][0x180] ;  /* 0x01006000ff047b82 */ /* 0x000e620000000a00 */
[----:B--2---:R-:W-:-:S04]  /*01d0*/  IMAD.WIDE R10, R2, 0x3200, R10 ;  /* 0x00003200020a7825 */ /* 0x004fc800078e020a */
[----:B------:R-:W-:-:S04]  /*01e0*/  IMAD.WIDE.U32 R22, R7, 0x8, R14 ;  /* 0x0000000807167825 */ /* 0x000fc800078e000e */
[----:B------:R-:W-:-:S04]  /*01f0*/  IMAD.WIDE.U32 R20, R3, 0x8, R14 ;  /* 0x0000000803147825 */ /* 0x000fc800078e000e */
[--C-:B------:R-:W-:Y:S01]  /*0200*/  IMAD.WIDE.U32 R14, R0, 0x80, R10.reuse ;  /* 0x00000080000e7825 */ /* 0x100fe200078e000a */
[----:B0-----:R-:W2:Y:S03]  /*0210*/  LDG.E.64 R8, desc[UR4][R8.64] ;  /* 0x0000000408087981 */ /* 0x001ea6000c1e1b00 */
[----:B------:R-:W-:Y:S02]  /*0220*/  IMAD.WIDE.U32 R18, R6, 0x80, R10 ;  /* 0x0000008006127825 */ /* 0x000fe400078e000a */
[----:B------:R-:W4:Y:S02]  /*0230*/  LDG.E.64 R6, desc[UR4][R20.64] ;  /* 0x0000000414067981 */ /* 0x000f24000c1e1b00 */
[C---:B------:R-:W-:Y:S02]  /*0240*/  IMAD.WIDE.U32 R16, R3.reuse, 0x8, R14 ;  /* 0x0000000803107825 */ /* 0x040fe400078e000e */
[----:B------:R-:W4:Y:S02]  /*0250*/  LDG.E.64 R10, desc[UR4][R22.64] ;  /* 0x00000004160a7981 */ /* 0x000f24000c1e1b00 */
[----:B------:R-:W-:-:S02]  /*0260*/  IMAD.WIDE.U32 R14, R3, 0x8, R18 ;  /* 0x00000008030e7825 */ /* 0x000fc400078e0012 */
[----:B-1----:R-:W5:Y:S02]  /*0270*/  LDG.E.64 R4, desc[UR4][R4.64] ;  /* 0x0000000404047981 */ /* 0x002f64000c1e1b00 */
[----:B---3--:R-:W-:Y:S02]  /*0280*/  IMAD.WIDE R18, R2, 0x3200, R12 ;  /* 0x0000320002127825 */ /* 0x008fe400078e020c */
[----:B------:R-:W3:Y:S04]  /*0290*/  LDG.E.64 R12, desc[UR4][R16.64] ;  /* 0x00000004100c7981 */ /* 0x000ee8000c1e1b00 */
[----:B------:R-:W3:Y:S01]  /*02a0*/  LDG.E.64 R14, desc[UR4][R14.64] ;  /* 0x000000040e0e7981 */ /* 0x000ee2000c1e1b00 */
[----:B------:R-:W-:-:S04]  /*02b0*/  IMAD.WIDE.U32 R18, R0, 0x80, R18 ;  /* 0x0000008000127825 */ /* 0x000fc800078e0012 */
[----:B------:R-:W-:-:S05]  /*02c0*/  IMAD.WIDE.U32 R18, R3, 0x8, R18 ;  /* 0x0000000803127825 */ /* 0x000fca00078e0012 */
[----:B------:R-:W5:Y:S01]  /*02d0*/  LDG.E.64 R2, desc[UR4][R18.64] ;  /* 0x0000000412027981 */ /* 0x000f62000c1e1b00 */
[----:B----4-:R-:W-:-:S08]  /*02e0*/  DADD R6, R6, -R10 ;  /* 0x0000000006067229 */ /* 0x010fd0000000080a */
[----:B--2---:R-:W-:Y:S02]  /*02f0*/  DMUL R6, R8, R6 ;  /* 0x0000000608067228 */ /* 0x004fe40000000000 */
[----:B---3--:R-:W-:-:S08]  /*0300*/  DADD R12, R12, -R14 ;  /* 0x000000000c0c7229 */ /* 0x008fd0000000080e */
[----:B-----5:R-:W-:-:S08]  /*0310*/  DFMA R6, R4, R12, -R6 ;  /* 0x0000000c0406722b */ /* 0x020fd00000000806 */
[----:B------:R-:W-:-:S07]  /*0320*/  DADD R2, R6, R2 ;  /* 0x0000000006027229 */ /* 0x000fce0000000002 */
[----:B------:R-:W-:Y:S01]  /*0330*/  STG.E.64 desc[UR4][R18.64], R2 ;  /* 0x0000000212007986 */ /* 0x000fe2000c101b04 */
[----:B------:R-:W-:Y:S05]  /*0340*/  EXIT ;  /* 0x000000000000794d */ /* 0x000fea0003800000 */
.L_x_49:
[----:B------:R-:W-:-:S13]  /*0350*/  ISETP.NE.AND P0, PT, R3, 0x3, PT ;  /* 0x000000030300780c */ /* 0x000fda0003f05270 */
[----:B------:R-:W-:Y:S05]  /*0360*/  @P0 BRA `(.L_x_50) ;  /* 0x0000000000680947 */ /* 0x000fea0003800000 */
        /* <DEDUP_REMOVED lines=11> */
[----:B---3--:R-:W3:Y:S01]  /*0420*/  LDG.E.64 R14, desc[UR4][R14.64] ;  /* 0x000000040e0e7981 */ /* 0x008ee2000c1e1b00 */
[----:B------:R-:W-:-:S03]  /*0430*/  IMAD.WIDE.U32 R16, R6, 0x80, R16 ;  /* 0x0000008006107825 */ /* 0x000fc600078e0010 */
[----:B------:R-:W5:Y:S04]  /*0440*/  LDG.E.64 R6, desc[UR4][R18.64+0x18] ;  /* 0x0000180412067981 */ /* 0x000f68000c1e1b00 */
[----:B------:R-:W5:Y:S01]  /*0450*/  LDG.E.64 R16, desc[UR4][R16.64+0x18] ;  /* 0x0000180410107981 */ /* 0x000f62000c1e1b00 */
[----:B-1----:R-:W-:-:S03]  /*0460*/  IMAD.WIDE R12, R2, 0x3200, R12 ;  /* 0x00003200020c7825 */ /* 0x002fc600078e020c */
[----:B----4-:R-:W4:Y:S01]  /*0470*/  LDG.E.64 R10, desc[UR4][R10.64] ;  /* 0x000000040a0a7981 */ /* 0x010f22000c1e1b00 */
[----:B------:R-:W-:-:S05]  /*0480*/  IMAD.WIDE.U32 R12, R0, 0x80, R12 ;  /* 0x00000080000c7825 */ /* 0x000fca00078e000c */
[----:B------:R-:W4:Y:S01]  /*0490*/  LDG.E.64 R2, desc[UR4][R12.64+0x18] ;  /* 0x000018040c027981 */ /* 0x000f22000c1e1b00 */
[----:B--2---:R-:W-:-:S08]  /*04a0*/  DADD R4, R4, -R8 ;  /* 0x0000000004047229 */ /* 0x004fd00000000808 */
[----:B---3--:R-:W-:Y:S02]  /*04b0*/  DMUL R4, R14, R4 ;  /* 0x000000040e047228 */ /* 0x008fe40000000000 */
[----:B-----5:R-:W-:-:S08]  /*04c0*/  DADD R6, R6, -R16 ;  /* 0x0000000006067229 */ /* 0x020fd00000000810 */
[----:B----4-:R-:W-:-:S08]  /*04d0*/  DFMA R4, R10, R6, -R4 ;  /* 0x000000060a04722b */ /* 0x010fd00000000804 */
[----:B------:R-:W-:-:S07]  /*04e0*/  DADD R2, R4, R2 ;  /* 0x0000000004027229 */ /* 0x000fce0000000002 */
[----:B------:R-:W-:Y:S01]  /*04f0*/  STG.E.64 desc[UR4][R12.64+0x18], R2 ;  /* 0x000018020c007986 */ /* 0x000fe2000c101b04 */
[----:B------:R-:W-:Y:S05]  /*0500*/  EXIT ;  /* 0x000000000000794d */ /* 0x000fea0003800000 */
.L_x_50:
[----:B------:R-:W1:Y:S08]  /*0510*/  LDC.64 R8, c[0x4][0x20] ;  /* 0x01000800ff087b82 */ /* 0x000e700000000a00 */
[----:B------:R-:W2:Y:S08]  /*0520*/  LDC.64 R4, c[0x4][0x28] ;  /* 0x01000a00ff047b82 */ /* 0x000eb00000000a00 */
[----:B------:R-:W3:Y:S01]  /*0530*/  LDC.64 R12, c[0x4][RZ] ;  /* 0x01000000ff0c7b82 */ /* 0x000ee20000000a00 */
[----:B-1----:R-:W-:-:S07]  /*0540*/  IMAD.WIDE R10, R2, 0x3200, R8 ;  /* 0x00003200020a7825 */ /* 0x002fce00078e0208 */
[----:B------:R-:W0:Y:S01]  /*0550*/  LDC.64 R8, c[0x4][0x1a0] ;  /* 0x01006800ff087b82 */ /* 0x000e220000000a00 */
[----:B------:R-:W-:-:S04]  /*0560*/  IMAD.WIDE.U32 R14, R0, 0x80, R10 ;  /* 0x00000080000e7825 */ /* 0x000fc800078e000a */
[----:B--2---:R-:W-:-:S03]  /*0570*/  IMAD.WIDE R10, R2, 0x3200, R4 ;  /* 0x00003200020a7825 */ /* 0x004fc600078e0204 */
[----:B------:R-:W1:Y:S01]  /*0580*/  LDC.64 R4, c[0x4][0x198] ;  /* 0x01006600ff047b82 */ /* 0x000e620000000a00 */
[----:B------:R-:W-:-:S04]  /*0590*/  IMAD.WIDE.U32 R22, R7, 0x8, R14 ;  /* 0x0000000807167825 */ /* 0x000fc800078e000e */
[----:B------:R-:W-:-:S04]  /*05a0*/  IMAD.WIDE.U32 R20, R3, 0x8, R14 ;  /* 0x0000000803147825 */ /* 0x000fc800078e000e */
[----:B------:R-:W-:-:S04]  /*05b0*/  IMAD.WIDE.U32 R14, R0, 0x80, R10 ;  /* 0x00000080000e7825 */ /* 0x000fc800078e000a */
[----:B------:R-:W-:Y:S01]  /*05c0*/  IMAD.WIDE.U32 R18, R6, 0x80, R10 ;  /* 0x0000008006127825 */ /* 0x000fe200078e000a */
[----:B0-----:R-:W2:Y:S03]  /*05d0*/  LDG.E.64 R8, desc[UR4][R8.64] ;  /* 0x0000000408087981 */ /* 0x001ea6000c1e1b00 */
[C---:B------:R-:W-:Y:S01]  /*05e0*/  IMAD.WIDE.U32 R16, R3.reuse, 0x8, R14 ;  /* 0x0000000803107825 */ /* 0x040fe200078e000e */
[----:B------:R-:W4:Y:S04]  /*05f0*/  LDG.E.64 R6, desc[UR4][R20.64] ;  /* 0x0000000414067981 */ /* 0x000f28000c1e1b00 */
[----:B------:R-:W4:Y:S01]  /*0600*/  LDG.E.64 R10, desc[UR4][R22.64] ;  /* 0x00000004160a7981 */ /* 0x000f22000c1e1b00 */
[----:B------:R-:W-:-:S03]  /*0610*/  IMAD.WIDE.U32 R14, R3, 0x8, R18 ;  /* 0x00000008030e7825 */ /* 0x000fc600078e0012 */
[----:B-1----:R-:W5:Y:S01]  /*0620*/  LDG.E.64 R4, desc[UR4][R4.64] ;  /* 0x0000000404047981 */ /* 0x002f62000c1e1b00 */
[----:B---3--:R-:W-:-:S03]  /*0630*/  IMAD.WIDE R18, R2, 0x3200, R12 ;  /* 0x0000320002127825 */ /* 0x008fc600078e020c */
        /* <DEDUP_REMOVED lines=12> */
.L_x_51:
        /* <DEDUP_REMOVED lines=16> */
.L_x_123:


//--------------------- .text._Z14InitializeABCsv --------------------------
	.section	.text._Z14InitializeABCsv,"ax",@progbits
	.align	128
        .global         _Z14InitializeABCsv
        .type           _Z14InitializeABCsv,@function
        .size           _Z14InitializeABCsv,(.L_x_124 - _Z14InitializeABCsv)
        .other          _Z14InitializeABCsv,@"STO_CUDA_ENTRY STV_DEFAULT"
_Z14InitializeABCsv:
.text._Z14InitializeABCsv:
[----:B------:R-:W-:Y:S01]  /*0000*/  LDC R1, c[0x0][0x37c] ;  /* 0x0000df00ff017b82 */ /* 0x000fe20000000800 */
[----:B------:R-:W0:Y:S07]  /*0010*/  S2R R5, SR_TID.Z ;  /* 0x0000000000057919 */ /* 0x000e2e0000002300 */
[----:B------:R-:W1:Y:S01]  /*0020*/  LDC R11, c[0x0][0x360] ;  /* 0x0000d800ff0b7b82 */ /* 0x000e620000000800 */
[----:B------:R-:W-:Y:S01]  /*0030*/  BSSY.RECONVERGENT B0, `(.L_x_52) ;  /* 0x0000035000007945 */ /* 0x000fe20003800200 */
[----:B------:R-:W1:Y:S01]  /*0040*/  S2R R2, SR_TID.X ;  /* 0x0000000000027919 */ /* 0x000e620000002100 */
[----:B------:R-:W2:Y:S05]  /*0050*/  S2R R3, SR_TID.Y ;  /* 0x0000000000037919 */ /* 0x000eaa0000002200 */
[----:B------:R-:W2:Y:S08]  /*0060*/  LDC R10, c[0x0][0x364] ;  /* 0x0000d900ff0a7b82 */ /* 0x000eb00000000800 */
[----:B------:R-:W0:Y:S08]  /*0070*/  S2UR UR6, SR_CTAID.Z ;  /* 0x00000000000679c3 */ /* 0x000e300000002700 */
[----:B------:R-:W0:Y:S08]  /*0080*/  LDC R0, c[0x0][0x368] ;  /* 0x0000da00ff007b82 */ /* 0x000e300000000800 */
[----:B------:R-:W1:Y:S08]  /*0090*/  S2UR UR4, SR_CTAID.X ;  /* 0x00000000000479c3 */ /* 0x000e700000002500 */
[----:B------:R-:W2:Y:S01]  /*00a0*/  S2UR UR5, SR_CTAID.Y ;  /* 0x00000000000579c3 */ /* 0x000ea20000002600 */
[----:B0-----:R-:W-:-:S05]  /*00b0*/  IMAD R0, R0, UR6, R5 ;  /* 0x0000000600007c24 */ /* 0x001fca000f8e0205 */
[C---:B------:R-:W-:Y:S02]  /*00c0*/  ISETP.GT.U32.AND P1, PT, R0.reuse, 0xf, PT ;  /* 0x0000000f0000780c */ /* 0x040fe40003f24070 */
[----:B------:R-:W-:Y:S01]  /*00d0*/  ISETP.NE.AND P0, PT, R0, RZ, PT ;  /* 0x000000ff0000720c */ /* 0x000fe20003f05270 */
[----:B-1----:R-:W-:-:S05]  /*00e0*/  IMAD R11, R11, UR4, R2 ;  /* 0x000000040b0b7c24 */ /* 0x002fca000f8e0202 */
[----:B------:R-:W-:Y:S01]  /*00f0*/  ISETP.GT.OR P2, PT, R11, 0x3b, P1 ;  /* 0x0000003b0b00780c */ /* 0x000fe20000f44670 */
[----:B--2---:R-:W-:Y:S01]  /*0100*/  IMAD R10, R10, UR5, R3 ;  /* 0x000000050a0a7c24 */ /* 0x004fe2000f8e0203 */
[----:B------:R-:W0:Y:S04]  /*0110*/  LDCU.64 UR4, c[0x0][0x358] ;  /* 0x00006b00ff0477ac */ /* 0x000e280008000a00 */
[C---:B------:R-:W-:Y:S02]  /*0120*/  ISETP.NE.OR P2, PT, R10.reuse, RZ, P2 ;  /* 0x000000ff0a00720c */ /* 0x040fe40001745670 */
[C---:B------:R-:W-:Y:S02]  /*0130*/  ISETP.GT.U32.OR P1, PT, R10.reuse, 0x63, P1 ;  /* 0x000000630a00780c */ /* 0x040fe40000f24470 */
[----:B------:R-:W-:-:S02]  /*0140*/  ISETP.GT.U32.OR P0, PT, R10, 0x63, P0 ;  /* 0x000000630a00780c */ /* 0x000fc40000704470 */
[C---:B------:R-:W-:Y:S02]  /*0150*/  ISETP.NE.OR P1, PT, R11.reuse, RZ, P1 ;  /* 0x000000ff0b00720c */ /* 0x040fe40000f25670 */
[----:B------:R-:W-:-:S05]  /*0160*/  ISETP.GT.OR P0, PT, R11, 0x3b, P0 ;  /* 0x0000003b0b00780c */ /* 0x000fca0000704670 */
[----:B------:R-:W-:Y:S08]  /*0170*/  @P2 BRA `(.L_x_53) ;  /* 0x0000000000802947 */ /* 0x000ff00003800000 */
[----:B------:R-:W1:Y:S08]  /*0180*/  LDC.64 R16, c[0x4][0x30] ;  /* 0x01000c00ff107b82 */ /* 0x000e700000000a00 */
[----:B------:R-:W2:Y:S08]  /*0190*/  LDC.64 R18, c[0x4][0x38] ;  /* 0x01000e00ff127b82 */ /* 0x000eb00000000a00 */
[----:B------:R-:W3:Y:S08]  /*01a0*/  LDC.64 R14, c[0x4][0x60] ;  /* 0x01001800ff0e7b82 */ /* 0x000ef00000000a00 */
[----:B------:R-:W4:Y:S01]  /*01b0*/  LDC.64 R12, c[0x4][0x68] ;  /* 0x01001a00ff0c7b82 */ /* 0x000f220000000a00 */
[----:B-1----:R-:W-:-:S04]  /*01c0*/  IMAD.WIDE R16, R11, 0x80, R16 ;  /* 0x000000800b107825 */ /* 0x002fc800078e0210 */
[----:B------:R-:W-:-:S03]  /*01d0*/  IMAD.WIDE.U32 R16, R0, 0x8, R16 ;  /* 0x0000000800107825 */ /* 0x000fc600078e0010 */
[----:B------:R-:W1:Y:S01]  /*01e0*/  LDC.64 R8, c[0x4][0x80] ;  /* 0x01002000ff087b82 */ /* 0x000e620000000a00 */
[C---:B--2---:R-:W-:Y:S01]  /*01f0*/  IMAD.WIDE R18, R11.reuse, 0x80, R18 ;  /* 0x000000800b127825 */ /* 0x044fe200078e0212 */
[----:B0-----:R2:W-:Y:S06]  /*0200*/  STG.E.64 desc[UR4][R16.64], RZ ;  /* 0x000000ff10007986 */ /* 0x0015ec000c101b04 */
[----:B------:R-:W0:Y:S01]  /*0210*/  LDC.64 R2, c[0x4][0x88] ;  /* 0x01002200ff027b82 */ /* 0x000e220000000a00 */
[----:B---3--:R-:W-:-:S04]  /*0220*/  IMAD.WIDE R14, R11, 0x80, R14 ;  /* 0x000000800b0e7825 */ /* 0x008fc800078e020e */
[----:B------:R-:W-:-:S03]  /*0230*/  IMAD.WIDE.U32 R18, R0, 0x8, R18 ;  /* 0x0000000800127825 */ /* 0x000fc600078e0012 */
[----:B------:R-:W3:Y:S01]  /*0240*/  LDC.64 R6, c[0x4][0x90] ;  /* 0x01002400ff067b82 */ /* 0x000ee20000000a00 */
[----:B----4-:R-:W-:Y:S01]  /*0250*/  IMAD.WIDE R12, R11, 0x80, R12 ;  /* 0x000000800b0c7825 */ /* 0x010fe200078e020c */
[----:B------:R2:W-:Y:S03]  /*0260*/  STG.E.64 desc[UR4][R18.64], RZ ;  /* 0x000000ff12007986 */ /* 0x0005e6000c101b04 */
[----:B------:R-:W-:-:S03]  /*0270*/  IMAD.WIDE.U32 R14, R0, 0x8, R14 ;  /* 0x00000008000e7825 */ /* 0x000fc600078e000e */
[----:B------:R-:W4:Y:S01]  /*0280*/  LDC.64 R4, c[0x4][0x98] ;  /* 0x01002600ff047b82 */ /* 0x000f220000000a00 */
[----:B-1----:R-:W-:Y:S01]  /*0290*/  IMAD.WIDE R8, R11, 0x80, R8 ;  /* 0x000000800b087825 */ /* 0x002fe200078e0208 */
[----:B------:R2:W-:Y:S03]  /*02a0*/  STG.E.64 desc[UR4][R14.64], RZ ;  /* 0x000000ff0e007986 */ /* 0x0005e6000c101b04 */
[----:B------:R-:W-:-:S04]  /*02b0*/  IMAD.WIDE.U32 R12, R0, 0x8, R12 ;  /* 0x00000008000c7825 */ /* 0x000fc800078e000c */
[----:B0-----:R-:W-:Y:S01]  /*02c0*/  IMAD.WIDE R2, R11, 0x80, R2 ;  /* 0x000000800b027825 */ /* 0x001fe200078e0202 */
[----:B------:R2:W-:Y:S03]  /*02d0*/  STG.E.64 desc[UR4][R12.64], RZ ;  /* 0x000000ff0c007986 */ /* 0x0005e6000c101b04 */
[----:B------:R-:W-:-:S04]  /*02e0*/  IMAD.WIDE.U32 R8, R0, 0x8, R8 ;  /* 0x0000000800087825 */ /* 0x000fc800078e0008 */
[----:B---3--:R-:W-:Y:S01]  /*02f0*/  IMAD.WIDE R6, R11, 0x80, R6 ;  /* 0x000000800b067825 */ /* 0x008fe200078e0206 */
[----:B------:R2:W-:Y:S03]  /*0300*/  STG.E.64 desc[UR4][R8.64], RZ ;  /* 0x000000ff08007986 */ /* 0x0005e6000c101b04 */
[----:B------:R-:W-:-:S04]  /*0310*/  IMAD.WIDE.U32 R2, R0, 0x8, R2 ;  /* 0x0000000800027825 */ /* 0x000fc800078e0002 */
[----:B----4-:R-:W-:Y:S01]  /*0320*/  IMAD.WIDE R4, R11, 0x80, R4 ;  /* 0x000000800b047825 */ /* 0x010fe200078e0204 */
[----:B------:R2:W-:Y:S03]  /*0330*/  STG.E.64 desc[UR4][R2.64], RZ ;  /* 0x000000ff02007986 */ /* 0x0005e6000c101b04 */
[----:B------:R-:W-:-:S04]  /*0340*/  IMAD.WIDE.U32 R6, R0, 0x8, R6 ;  /* 0x0000000800067825 */ /* 0x000fc800078e0006 */
[----:B------:R-:W-:Y:S01]  /*0350*/  IMAD.WIDE.U32 R4, R0, 0x8, R4 ;  /* 0x0000000800047825 */ /* 0x000fe200078e0004 */
[----:B------:R2:W-:Y:S04]  /*0360*/  STG.E.64 desc[UR4][R6.64], RZ ;  /* 0x000000ff06007986 */ /* 0x0005e8000c101b04 */
[----:B------:R2:W-:Y:S02]  /*0370*/  STG.E.64 desc[UR4][R4.64], RZ ;  /* 0x000000ff04007986 */ /* 0x0005e4000c101b04 */
.L_x_53:
[----:B0-----:R-:W-:Y:S05]  /*0380*/  BSYNC.RECONVERGENT B0 ;  /* 0x0000000000007941 */ /* 0x001fea0003800200 */
.L_x_52:
[----:B------:R-:W-:Y:S04]  /*0390*/  BSSY.RECONVERGENT B0, `(.L_x_54) ;  /* 0x0000012000007945 */ /* 0x000fe80003800200 */
[----:B------:R-:W-:Y:S05]  /*03a0*/  @P1 BRA `(.L_x_55) ;  /* 0x0000000000401947 */ /* 0x000fea0003800000 */
[----:B--2---:R-:W0:Y:S08]  /*03b0*/  LDC.64 R2, c[0x4][0x40] ;  /* 0x01001000ff027b82 */ /* 0x004e300000000a00 */
[----:B------:R-:W1:Y:S08]  /*03c0*/  LDC.64 R4, c[0x4][0x48] ;  /* 0x01001200ff047b82 */ /* 0x000e700000000a00 */
[----:B------:R-:W2:Y:S08]  /*03d0*/  LDC.64 R6, c[0x4][0x50] ;  /* 0x01001400ff067b82 */ /* 0x000eb00000000a00 */
[----:B------:R-:W3:Y:S01]  /*03e0*/  LDC.64 R8, c[0x4][0x58] ;  /* 0x01001600ff087b82 */ /* 0x000ee20000000a00 */
[----:B0-----:R-:W-:-:S04]  /*03f0*/  IMAD.WIDE.U32 R2, R10, 0x80, R2 ;  /* 0x000000800a027825 */ /* 0x001fc800078e0002 */
[----:B------:R-:W-:-:S04]  /*0400*/  IMAD.WIDE.U32 R2, R0, 0x8, R2 ;  /* 0x0000000800027825 */ /* 0x000fc800078e0002 */
[C---:B-1----:R-:W-:Y:S01]  /*0410*/  IMAD.WIDE.U32 R4, R10.reuse, 0x80, R4 ;  /* 0x000000800a047825 */ /* 0x042fe200078e0004 */
[----:B------:R0:W-:Y:S03]  /*0420*/  STG.E.64 desc[UR4][R2.64], RZ ;  /* 0x000000ff02007986 */ /* 0x0001e6000c101b04 */
[----:B--2---:R-:W-:-:S04]  /*0430*/  IMAD.WIDE.U32 R6, R10, 0x80, R6 ;  /* 0x000000800a067825 */ /* 0x004fc800078e0006 */
[----:B------:R-:W-:-:S04]  /*0440*/  IMAD.WIDE.U32 R4, R0, 0x8, R4 ;  /* 0x0000000800047825 */ /* 0x000fc800078e0004 */
[----:B---3--:R-:W-:Y:S01]  /*0450*/  IMAD.WIDE.U32 R8, R10, 0x80, R8 ;  /* 0x000000800a087825 */ /* 0x008fe200078e0008 */
[----:B------:R0:W-:Y:S03]  /*0460*/  STG.E.64 desc[UR4][R4.64], RZ ;  /* 0x000000ff04007986 */ /* 0x0001e6000c101b04 */
[----:B------:R-:W-:-:S04]  /*0470*/  IMAD.WIDE.U32 R6, R0, 0x8, R6 ;  /* 0x0000000800067825 */ /* 0x000fc800078e0006 */
[----:B------:R-:W-:Y:S01]  /*0480*/  IMAD.WIDE.U32 R8, R0, 0x8, R8 ;  /* 0x0000000800087825 */ /* 0x000fe200078e0008 */
[----:B------:R0:W-:Y:S04]  /*0490*/  STG.E.64 desc[UR4][R6.64], RZ ;  /* 0x000000ff06007986 */ /* 0x0001e8000c101b04 */
[----:B------:R0:W-:Y:S02]  /*04a0*/  STG.E.64 desc[UR4][R8.64], RZ ;  /* 0x000000ff08007986 */ /* 0x0001e4000c101b04 */
.L_x_55:
[----:B------:R-:W-:Y:S05]  /*04b0*/  BSYNC.RECONVERGENT B0 ;  /* 0x0000000000007941 */ /* 0x000fea0003800200 */
.L_x_54:
[----:B------:R-:W-:Y:S05]  /*04c0*/  @P0 EXIT ;  /* 0x000000000000094d */ /* 0x000fea0003800000 */
[----:B0-2---:R-:W0:Y:S08]  /*04d0*/  LDC.64 R2, c[0x4][0x70] ;  /* 0x01001c00ff027b82 */ /* 0x005e300000000a00 */
[----:B------:R-:W1:Y:S01]  /*04e0*/  LDC.64 R4, c[0x4][0x78] ;  /* 0x01001e00ff047b82 */ /* 0x000e620000000a00 */
[----:B0-----:R-:W-:-:S04]  /*04f0*/  IMAD.WIDE R2, R11, 0x320, R2 ;  /* 0x000003200b027825 */ /* 0x001fc800078e0202 */
[----:B------:R-:W-:-:S04]  /*0500*/  IMAD.WIDE.U32 R2, R10, 0x8, R2 ;  /* 0x000000080a027825 */ /* 0x000fc800078e0002 */
[----:B-1----:R-:W-:Y:S01]  /*0510*/  IMAD.WIDE R4, R11, 0x320, R4 ;  /* 0x000003200b047825 */ /* 0x002fe200078e0204 */
[----:B------:R-:W-:Y:S03]  /*0520*/  STG.E.64 desc[UR4][R2.64], RZ ;  /* 0x000000ff02007986 */ /* 0x000fe6000c101b04 */
[----:B------:R-:W-:-:S05]  /*0530*/  IMAD.WIDE.U32 R4, R10, 0x8, R4 ;  /* 0x000000080a047825 */ /* 0x000fca00078e0004 */
[----:B------:R-:W-:Y:S01]  /*0540*/  STG.E.64 desc[UR4][R4.64], RZ ;  /* 0x000000ff04007986 */ /* 0x000fe2000c101b04 */
[----:B------:R-:W-:Y:S05]  /*0550*/  EXIT ;  /* 0x000000000000794d */ /* 0x000fea0003800000 */
.L_x_56:
        /* <DEDUP_REMOVED lines=10> */
.L_x_124:


//--------------------- .text._Z16InitializeFieldsv --------------------------
	.section	.text._Z16InitializeFieldsv,"ax",@progbits
	.align	128
        .global         _Z16InitializeFieldsv
        .type           _Z16InitializeFieldsv,@function
        .size           _Z16InitializeFieldsv,(.L_x_125 - _Z16InitializeFieldsv)
        .other          _Z16InitializeFieldsv,@"STO_CUDA_ENTRY STV_DEFAULT"
_Z16InitializeFieldsv:
.text._Z16InitializeFieldsv:
        /* <DEDUP_REMOVED lines=20> */
[----:B------:R-:W3:Y:S08]  /*0140*/  LDC.64 R10, c[0x4][0x10] ;  /* 0x01000400ff0a7b82 */ /* 0x000ef00000000a00 */
[----:B------:R-:W4:Y:S01]  /*0150*/  LDC.64 R12, c[0x4][0x18] ;  /* 0x01000600ff0c7b82 */ /* 0x000f220000000a00 */
[----:B0-----:R-:W-:-:S04]  /*0160*/  IMAD.WIDE R6, R3, 0x3200, R6 ;  /* 0x0000320003067825 */ /* 0x001fc800078e0206 */
[----:B------:R-:W-:-:S03]  /*0170*/  IMAD.WIDE.U32 R6, R2, 0x80, R6 ;  /* 0x0000008002067825 */ /* 0x000fc600078e0006 */
[----:B------:R-:W0:Y:S01]  /*0180*/  LDC.64 R14, c[0x4][0x20] ;  /* 0x01000800ff0e7b82 */ /* 0x000e220000000a00 */
[----:B--2---:R-:W-:-:S04]  /*0190*/  IMAD.WIDE R8, R3, 0x3200, R8 ;  /* 0x0000320003087825 */ /* 0x004fc800078e0208 */
[----:B------:R-:W-:-:S03]  /*01a0*/  IMAD.WIDE.U32 R6, R0, 0x8, R6 ;  /* 0x0000000800067825 */ /* 0x000fc600078e0006 */
[----:B------:R-:W2:Y:S01]  /*01b0*/  LDC.64 R4, c[0x4][0x28] ;  /* 0x01000a00ff047b82 */ /* 0x000ea20000000a00 */
[----:B---3--:R-:W-:Y:S01]  /*01c0*/  IMAD.WIDE R10, R3, 0x3200, R10 ;  /* 0x00003200030a7825 */ /* 0x008fe200078e020a */
[----:B-1----:R-:W-:Y:S03]  /*01d0*/  STG.E.64 desc[UR4][R6.64], RZ ;  /* 0x000000ff06007986 */ /* 0x002fe6000c101b04 */
[----:B------:R-:W-:-:S04]  /*01e0*/  IMAD.WIDE.U32 R8, R2, 0x80, R8 ;  /* 0x0000008002087825 */ /* 0x000fc800078e0008 */
[----:B----4-:R-:W-:-:S04]  /*01f0*/  IMAD.WIDE R12, R3, 0x3200, R12 ;  /* 0x00003200030c7825 */ /* 0x010fc800078e020c */
[----:B------:R-:W-:-:S04]  /*0200*/  IMAD.WIDE.U32 R10, R2, 0x80, R10 ;  /* 0x00000080020a7825 */ /* 0x000fc800078e000a */
[----:B0-----:R-:W-:-:S04]  /*0210*/  IMAD.WIDE R14, R3, 0x3200, R14 ;  /* 0x00003200030e7825 */ /* 0x001fc800078e020e */
[----:B------:R-:W-:-:S04]  /*0220*/  IMAD.WIDE.U32 R12, R2, 0x80, R12 ;  /* 0x00000080020c7825 */ /* 0x000fc800078e000c */
[----:B--2---:R-:W-:-:S04]  /*0230*/  IMAD.WIDE R4, R3, 0x3200, R4 ;  /* 0x0000320003047825 */ /* 0x004fc800078e0204 */
[----:B------:R-:W-:-:S04]  /*0240*/  IMAD.WIDE.U32 R14, R2, 0x80, R14 ;  /* 0x00000080020e7825 */ /* 0x000fc800078e000e */
[----:B------:R-:W-:-:S04]  /*0250*/  IMAD.WIDE.U32 R4, R2, 0x80, R4 ;  /* 0x0000008002047825 */ /* 0x000fc800078e0004 */
[----:B------:R-:W-:-:S04]  /*0260*/  IMAD.WIDE.U32 R8, R0, 0x8, R8 ;  /* 0x0000000800087825 */ /* 0x000fc800078e0008 */
[C---:B------:R-:W-:Y:S01]  /*0270*/  IMAD.WIDE.U32 R10, R0.reuse, 0x8, R10 ;  /* 0x00000008000a7825 */ /* 0x040fe200078e000a */
[----:B------:R-:W-:Y:S03]  /*0280*/  STG.E.64 desc[UR4][R8.64], RZ ;  /* 0x000000ff08007986 */ /* 0x000fe6000c101b04 */
[C---:B------:R-:W-:Y:S01]  /*0290*/  IMAD.WIDE.U32 R12, R0.reuse, 0x8, R12 ;  /* 0x00000008000c7825 */ /* 0x040fe200078e000c */
[----:B------:R-:W-:Y:S03]  /*02a0*/  STG.E.64 desc[UR4][R10.64], RZ ;  /* 0x000000ff0a007986 */ /* 0x000fe6000c101b04 */
[C---:B------:R-:W-:Y:S01]  /*02b0*/  IMAD.WIDE.U32 R14, R0.reuse, 0x8, R14 ;  /* 0x00000008000e7825 */ /* 0x040fe200078e000e */
[----:B------:R-:W-:Y:S03]  /*02c0*/  STG.E.64 desc[UR4][R12.64], RZ ;  /* 0x000000ff0c007986 */ /* 0x000fe6000c101b04 */
[----:B------:R-:W-:Y:S01]  /*02d0*/  IMAD.WIDE.U32 R4, R0, 0x8, R4 ;  /* 0x0000000800047825 */ /* 0x000fe200078e0004 */
[----:B------:R-:W-:Y:S04]  /*02e0*/  STG.E.64 desc[UR4][R14.64], RZ ;  /* 0x000000ff0e007986 */ /* 0x000fe8000c101b04 */
[----:B------:R-:W-:Y:S01]  /*02f0*/  STG.E.64 desc[UR4][R4.64], RZ ;  /* 0x000000ff04007986 */ /* 0x000fe2000c101b04 */
[----:B------:R-:W-:Y:S05]  /*0300*/  EXIT ;  /* 0x000000000000794d */ /* 0x000fea0003800000 */
.L_x_57:
        /* <DEDUP_REMOVED lines=15> */
.L_x_125:


//--------------------- .text._Z10ntimeplus1v     --------------------------
	.section	.text._Z10ntimeplus1v,"ax",@progbits
	.align	128
        .global         _Z10ntimeplus1v
        .type           _Z10ntimeplus1v,@function
        .size           _Z10ntimeplus1v,(.L_x_126 - _Z10ntimeplus1v)
        .other          _Z10ntimeplus1v,@"STO_CUDA_ENTRY STV_DEFAULT"
_Z10ntimeplus1v:
.text._Z10ntimeplus1v:
[----:B------:R-:W-:Y:S08]  /*0000*/  LDC R1, c[0x0][0x37c] ;  /* 0x0000df00ff017b82 */ /* 0x000ff00000000800 */
[----:B------:R-:W0:Y:S01]  /*0010*/  LDC.64 R2, c[0x4][0xb8] ;  /* 0x01002e00ff027b82 */ /* 0x000e220000000a00 */
[----:B------:R-:W0:Y:S02]  /*0020*/  LDCU.64 UR4, c[0x0][0x358] ;  /* 0x00006b00ff0477ac */ /* 0x000e240008000a00 */
[----:B0-----:R-:W2:Y:S02]  /*0030*/  LDG.E R0, desc[UR4][R2.64] ;  /* 0x0000000402007981 */ /* 0x001ea4000c1e1900 */
[----:B--2---:R-:W-:-:S05]  /*0040*/  IADD3 R5, PT, PT, R0, 0x1, RZ ;  /* 0x0000000100057810 */ /* 0x004fca0007ffe0ff */
[----:B------:R-:W-:Y:S01]  /*0050*/  STG.E desc[UR4][R2.64], R5 ;  /* 0x0000000502007986 */ /* 0x000fe2000c101904 */
[----:B------:R-:W-:Y:S05]  /*0060*/  EXIT ;  /* 0x000000000000794d */ /* 0x000fea0003800000 */
.L_x_58:
        /* <DEDUP_REMOVED lines=9> */
.L_x_126:


//--------------------- .text._Z14InitializeDatav --------------------------
	.section	.text._Z14InitializeDatav,"ax",@progbits
	.align	128
        .global         _Z14InitializeDatav
        .type           _Z14InitializeDatav,@function
        .size           _Z14InitializeDatav,(.L_x_98 - _Z14InitializeDatav)
        .other          _Z14InitializeDatav,@"STO_CUDA_ENTRY STV_DEFAULT"
_Z14InitializeDatav:
.text._Z14InitializeDatav:
[----:B------:R-:W0:Y:S08]  /*0000*/  LDC R1, c[0x0][0x37c] ;  /* 0x0000df00ff017b82 */ /* 0x000e300000000800 */
[----:B------:R-:W1:Y:S01]  /*0010*/  LDC.64 R8, c[0x4][0xc8] ;  /* 0x01003200ff087b82 */ /* 0x000e620000000a00 */
[----:B------:R-:W1:Y:S01]  /*0020*/  LDCU.64 UR36, c[0x0][0x358] ;  /* 0x00006b00ff2477ac */ /* 0x000e620008000a00 */
[----:B------:R-:W-:-:S02]  /*0030*/  HFMA2 R28, -RZ, RZ, -3640, 3.587890625 ;  /* 0xeb1c432dff1c7431 */ /* 0x000fc400000001ff */
[----:B------:R-:W-:Y:S02]  /*0040*/  IMAD.MOV.U32 R20, RZ, RZ, 0x473471f8 ;  /* 0x473471f8ff147424 */ /* 0x000fe400078e00ff */
[----:B------:R-:W-:Y:S02]  /*0050*/  HFMA2 R34, -RZ, RZ, -0.000144481658935546875, -5.0246715545654296875e-05 ;  /* 0x88bc834bff227431 */ /* 0x000fe400000001ff */
[----:B------:R-:W-:Y:S02]  /*0060*/  IMAD.MOV.U32 R21, RZ, RZ, 0x3f397e56 ;  /* 0x3f397e56ff157424 */ /* 0x000fe400078e00ff */
[----:B------:R-:W-:Y:S02]  /*0070*/  HFMA2 R38, -RZ, RZ, -362, -0.000629425048828125 ;  /* 0xdda89128ff267431 */ /* 0x000fe400000001ff */
[----:B------:R-:W-:Y:S01]  /*0080*/  IMAD.MOV.U32 R29, RZ, RZ, 0x3f3a36e2 ;  /* 0x3f3a36e2ff1d7424 */ /* 0x000fe200078e00ff */
[----:B------:R-:W2:Y:S01]  /*0090*/  LDC.64 R10, c[0x4][0xd0] ;  /* 0x01003400ff0a7b82 */ /* 0x000ea20000000a00 */
[----:B------:R-:W-:-:S02]  /*00a0*/  IMAD.MOV.U32 R30, RZ, RZ, 0x555c52e7 ;  /* 0x555c52e7ff1e7424 */ /* 0x000fc400078e00ff */
[----:B------:R-:W-:Y:S02]  /*00b0*/  HFMA2 R40, -RZ, RZ, 2.046875, 3046 ;  /* 0x401869f3ff287431 */ /* 0x000fe400000001ff */
[----:B------:R-:W-:Y:S01]  /*00c0*/  IMAD.MOV.U32 R31, RZ, RZ, 0x3f315df6 ;  /* 0x3f315df6ff1f7424 */ /* 0x000fe200078e00ff */
[----:B------:R-:W3:Y:S01]  /*00d0*/  LDCU UR4, c[0x0][0x2f8] ;  /* 0x00005f00ff0477ac */ /* 0x000ee20008000800 */
[----:B------:R-:W-:Y:S01]  /*00e0*/  IMAD.MOV.U32 R35, RZ, RZ, 0x3d5f0859 ;  /* 0x3d5f0859ff237424 */ /* 0x000fe200078e00ff */
[----:B------:R-:W-:Y:S01]  /*00f0*/  MOV R0, 0x1d0 ;  /* 0x000001d000007802 */ /* 0x000fe20000000f00 */
[----:B------:R-:W-:Y:S01]  /*0100*/  IMAD.MOV.U32 R36, RZ, RZ, -0x16e4f490 ;  /* 0xe91b0b70ff247424 */ /* 0x000fe200078e00ff */
[----:B------:R-:W4:Y:S01]  /*0110*/  LDC.64 R18, c[0x4][0xd8] ;  /* 0x01003600ff127b82 */ /* 0x000f220000000a00 */
[----:B------:R-:W-:Y:S01]  /*0120*/  IMAD.MOV.U32 R37, RZ, RZ, 0x3db07e1f ;  /* 0x3db07e1fff257424 */ /* 0x000fe200078e00ff */
[----:B------:R-:W5:Y:S01]  /*0130*/  LDCU UR5, c[0x0][0x2fc] ;  /* 0x00005f80ff0577ac */ /* 0x000f620008000800 */
[----:B------:R-:W-:-:S02]  /*0140*/  IMAD.MOV.U32 R39, RZ, RZ, 0x3dc8bd2f ;  /* 0x3dc8bd2fff277424 */ /* 0x000fc400078e00ff */
[----:B------:R-:W-:Y:S01]  /*0150*/  IMAD.MOV.U32 R41, RZ, RZ, -0x402077eb ;  /* 0xbfdf8815ff297424 */ /* 0x000fe200078e00ff */
[----:B------:R-:W5:Y:S01]  /*0160*/  LDCU.64 UR6, c[0x4][0x1c0] ;  /* 0x01003800ff0677ac */ /* 0x000f620008000a00 */
[----:B------:R-:W-:Y:S01]  /*0170*/  IMAD.MOV.U32 R42, RZ, RZ, 0x68390995 ;  /* 0x68390995ff2a7424 */ /* 0x000fe200078e00ff */
[----:B------:R-:W3:Y:S01]  /*0180*/  LDC.64 R22, c[0x4][0xe0] ;  /* 0x01003800ff167b82 */ /* 0x000ee20000000a00 */
[----:B-1----:R-:W-:Y:S01]  /*0190*/  STG.E.64 desc[UR36][R8.64], R20 ;  /* 0x0000001408007986 */ /* 0x002fe2000c101b24 */
[----:B------:R-:W-:Y:S02]  /*01a0*/  IMAD.MOV.U32 R43, RZ, RZ, -0x401fe610 ;  /* 0xbfe019f0ff2b7424 */ /* 0x000fe400078e00ff */
[----:B0-----:R-:W-:-:S04]  /*01b0*/  VIADD R1, R1, 0xffffffe8 ;  /* 0xffffffe801017836 */ /* 0x001fc80000000000 */
[----:B------:R-:W0:Y:S01]  /*01c0*/  LDC.64 R24, c[0x4][0xe8] ;  /* 0x01003a00ff187b82 */ /* 0x000e220000000a00 */
[----:B--2---:R-:W-:Y:S07]  /*01d0*/  STG.E.64 desc[UR36][R10.64], R28 ;  /* 0x0000001c0a007986 */ /* 0x004fee000c101b24 */
[----:B------:R-:W1:Y:S01]  /*01e0*/  LDC.64 R26, c[0x4][0xf0] ;  /* 0x01003c00ff1a7b82 */ /* 0x000e620000000a00 */
[----:B----4-:R2:W-:Y:S07]  /*01f0*/  STG.E.64 desc[UR36][R18.64], R30 ;  /* 0x0000001e12007986 */ /* 0x0105ee000c101b24 */
[----:B------:R-:W4:Y:S01]  /*0200*/  LDC.64 R6, c[0x4][0x148] ;  /* 0x01005200ff067b82 */ /* 0x000f220000000a00 */
[----:B---3--:R3:W-:Y:S01]  /*0210*/  STG.E.64 desc[UR36][R22.64], R34 ;  /* 0x0000002216007986 */ /* 0x0087e2000c101b24 */
[----:B--2---:R-:W-:-:S06]  /*0220*/  IMAD.MOV.U32 R18, RZ, RZ, -0x4a22b029 ;  /* 0xb5dd4fd7ff127424 */ /* 0x004fcc00078e00ff */
[----:B------:R-:W2:Y:S01]  /*0230*/  LDC.64 R2, c[0x4][0x100] ;  /* 0x01004000ff027b82 */ /* 0x000ea20000000a00 */
[----:B------:R-:W-:Y:S01]  /*0240*/  IMAD.MOV.U32 R19, RZ, RZ, 0x41b1de84 ;  /* 0x41b1de84ff137424 */ /* 0x000fe200078e00ff */
[----:B0-----:R0:W-:Y:S01]  /*0250*/  STG.E.64 desc[UR36][R24.64], R36 ;  /* 0x0000002418007986 */ /* 0x0011e2000c101b24 */
[----:B---3--:R-:W-:-:S05]  /*0260*/  HFMA2 R22, -RZ, RZ, 0.000274658203125, 0.003131866455078125 ;  /* 0x0c801a6aff167431 */ /* 0x008fca00000001ff */
[----:B------:R-:W3:Y:S01]  /*0270*/  LDC.64 R4, c[0x4][0x108] ;  /* 0x01004200ff047b82 */ /* 0x000ee20000000a00 */
[----:B-1----:R1:W-:Y:S01]  /*0280*/  STG.E.64 desc[UR36][R26.64], R38 ;  /* 0x000000261a007986 */ /* 0x0023e2000c101b24 */
[----:B------:R-:W-:Y:S02]  /*0290*/  IMAD.MOV.U32 R23, RZ, RZ, -0x402a9ab6 ;  /* 0xbfd5654aff177424 */ /* 0x000fe400078e00ff */
[----:B------:R-:W-:Y:S02]  /*02a0*/  IMAD.MOV.U32 R34, RZ, RZ, 0x6ae5c0d5 ;  /* 0x6ae5c0d5ff227424 */ /* 0x000fe400078e00ff */
[----:B------:R-:W-:Y:S02]  /*02b0*/  IMAD.MOV.U32 R35, RZ, RZ, -0x401ba9ae ;  /* 0xbfe45652ff237424 */ /* 0x000fe400078e00ff */
[----:B------:R-:W5:Y:S01]  /*02c0*/  LDC.64 R14, c[0x4][0x110] ;  /* 0x01004400ff0e7b82 */ /* 0x000f620000000a00 */
[----:B----4-:R4:W-:Y:S01]  /*02d0*/  STG.E.64 desc[UR36][R6.64], R18 ;  /* 0x0000001206007986 */ /* 0x0109e2000c101b24 */
[----:B0-----:R-:W-:-:S02]  /*02e0*/  IMAD.MOV.U32 R24, RZ, RZ, -0x7c5e8da9 ;  /* 0x83a17257ff187424 */ /* 0x001fc400078e00ff */
[----:B------:R-:W-:Y:S02]  /*02f0*/  IMAD.MOV.U32 R25, RZ, RZ, 0x41a81847 ;  /* 0x41a81847ff197424 */ /* 0x000fe400078e00ff */
[----:B-1----:R-:W-:Y:S02]  /*0300*/  HFMA2 R26, -RZ, RZ, 0.0246734619140625, -0.0111846923828125 ;  /* 0x2651a1baff1a7431 */ /* 0x002fe400000001ff */
[----:B------:R-:W0:Y:S01]  /*0310*/  LDC.64 R12, c[0x4][0x158] ;  /* 0x01005600ff0c7b82 */ /* 0x000e220000000a00 */
[----:B--2---:R1:W-:Y:S01]  /*0320*/  STG.E.64 desc[UR36][R2.64], R40 ;  /* 0x0000002802007986 */ /* 0x0043e2000c101b24 */
[----:B------:R-:W-:Y:S02]  /*0330*/  IMAD.MOV.U32 R27, RZ, RZ, -0x401bee5e ;  /* 0xbfe411a2ff1b7424 */ /* 0x000fe400078e00ff */
[----:B----4-:R-:W-:-:S04]  /*0340*/  IMAD.MOV.U32 R6, RZ, RZ, -0x23e1f0e3 ;  /* 0xdc1e0f1dff067424 */ /* 0x010fc800078e00ff */
[----:B------:R-:W2:Y:S01]  /*0350*/  LDC.64 R16, c[0x4][0x118] ;  /* 0x01004600ff107b82 */ /* 0x000ea20000000a00 */
[----:B---3--:R3:W-:Y:S01]  /*0360*/  STG.E.64 desc[UR36][R4.64], R42 ;  /* 0x0000002a04007986 */ /* 0x0087e2000c101b24 */
[----:B------:R-:W-:Y:S01]  /*0370*/  IMAD.MOV.U32 R7, RZ, RZ, 0x41ac40f2 ;  /* 0x41ac40f2ff077424 */ /* 0x000fe200078e00ff */
[----:B------:R-:W-:Y:S01]  /*0380*/  MOV R18, 0xc8f1779b ;  /* 0xc8f1779b00127802 */ /* 0x000fe20000000f00 */
[----:B------:R-:W-:Y:S01]  /*0390*/  IMAD.MOV.U32 R19, RZ, RZ, -0x4024349d ;  /* 0xbfdbcb63ff137424 */ /* 0x000fe200078e00ff */
[----:B-1----:R-:W-:-:S03]  /*03a0*/  MOV R2, 0x39a111f9 ;  /* 0x39a111f900027802 */ /* 0x002fc60000000f00 */
[----:B------:R-:W1:Y:S01]  /*03b0*/  LDC.64 R20, c[0x4][0x120] ;  /* 0x01004800ff147b82 */ /* 0x000e620000000a00 */
[----:B------:R-:W-:Y:S01]  /*03c0*/  IMAD.MOV.U32 R3, RZ, RZ, -0x402037b2 ;  /* 0xbfdfc84eff037424 */ /* 0x000fe200078e00ff */
[----:B-----5:R4:W-:Y:S04]  /*03d0*/  STG.E.64 desc[UR36][R14.64], R22 ;  /* 0x000000160e007986 */ /* 0x0209e8000c101b24 */
[----:B------:R-:W-:Y:S01]  /*03e0*/  STL.64 [R1+0x10], R18 ;  /* 0x0000101201007387 */ /* 0x000fe20000100a00 */
[----:B---3--:R-:W-:Y:S01]  /*03f0*/  HFMA2 R4, -RZ, RZ, 0.1773681640625, -0.11529541015625 ;  /* 0x31adaf61ff047431 */ /* 0x008fe200000001ff */
[----:B------:R-:W3:Y:S01]  /*0400*/  LDC.64 R28, c[0x4][0x128] ;  /* 0x01004a00ff1c7b82 */ /* 0x000ee20000000a00 */
[----:B------:R-:W-:Y:S01]  /*0410*/  IMAD.MOV.U32 R5, RZ, RZ, -0x401d8de9 ;  /* 0xbfe27217ff057424 */ /* 0x000fe200078e00ff */
[----:B0-----:R-:W-:Y:S04]  /*0420*/  STG.E.64 desc[UR36][R12.64], R24 ;  /* 0x000000180c007986 */ /* 0x001fe8000c101b24 */
[----:B------:R-:W-:Y:S02]  /*0430*/  STL.64 [R1], R4 ;  /* 0x0000000401007387 */ /* 0x000fe40000100a00 */
[----:B------:R-:W0:Y:S01]  /*0440*/  LDC.64 R30, c[0x4][0x150] ;  /* 0x01005400ff1e7b82 */ /* 0x000e220000000a00 */
[----:B----4-:R-:W-:Y:S01]  /*0450*/  IMAD.MOV.U32 R14, RZ, RZ, -0x664aab40 ;  /* 0x99b554c0ff0e7424 */ /* 0x010fe200078e00ff */
[----:B--2---:R2:W-:Y:S01]  /*0460*/  STG.E.64 desc[UR36][R16.64], R26 ;  /* 0x0000001a10007986 */ /* 0x0045e2000c101b24 */
[----:B------:R-:W-:-:S05]  /*0470*/  IMAD.MOV.U32 R15, RZ, RZ, -0x401d4242 ;  /* 0xbfe2bdbeff0f7424 */ /* 0x000fca00078e00ff */
[----:B------:R-:W4:Y:S01]  /*0480*/  LDC.64 R32, c[0x4][0x130] ;  /* 0x01004c00ff207b82 */ /* 0x000f220000000a00 */
[----:B-1----:R-:W-:Y:S04]  /*0490*/  STG.E.64 desc[UR36][R20.64], R34 ;  /* 0x0000002214007986 */ /* 0x002fe8000c101b24 */
[----:B------:R-:W-:Y:S03]  /*04a0*/  STL.64 [R1+0x8], R14 ;  /* 0x0000080e01007387 */ /* 0x000fe60000100a00 */
[----:B------:R-:W1:Y:S01]  /*04b0*/  LDC.64 R8, c[0x4][0x138] ;  /* 0x01004e00ff087b82 */ /* 0x000e620000000a00 */
[----:B---3--:R3:W-:Y:S01]  /*04c0*/  STG.E.64 desc[UR36][R28.64], R2 ;  /* 0x000000021c007986 */ /* 0x0087e2000c101b24 */
[----:B--2---:R-:W-:-:S06]  /*04d0*/  IADD3 R16, P0, PT, R1, UR4, RZ ;  /* 0x0000000401107c10 */ /* 0x004fcc000ff1e0ff */
[----:B------:R-:W2:Y:S01]  /*04e0*/  LDC.64 R10, c[0x4][0x140] ;  /* 0x01005000ff0a7b82 */ /* 0x000ea20000000a00 */
[----:B0-----:R0:W-:Y:S01]  /*04f0*/  STG.E.64 desc[UR36][R30.64], R6 ;  /* 0x000000061e007986 */ /* 0x0011e2000c101b24 */
[----:B---3--:R-:W-:-:S03]  /*0500*/  IMAD.X R2, RZ, RZ, UR5, P0 ;  /* 0x00000005ff027e24 */ /* 0x008fc600080e06ff */
[----:B----4-:R3:W-:Y:S03]  /*0510*/  STG.E.64 desc[UR36][R32.64], R4 ;  /* 0x0000000420007986 */ /* 0x0107e6000c101b24 */
[----:B------:R4:W4:Y:S01]  /*0520*/  LDC.64 R12, c[0x4][R0] ;  /* 0x01000000000c7b82 */ /* 0x0009220000000a00 */
[----:B0-----:R-:W-:Y:S01]  /*0530*/  IMAD.MOV.U32 R6, RZ, RZ, R16 ;  /* 0x000000ffff067224 */ /* 0x001fe200078e0010 */
[----:B-1----:R0:W-:Y:S01]  /*0540*/  STG.E.64 desc[UR36][R8.64], R14 ;  /* 0x0000000e08007986 */ /* 0x0021e2000c101b24 */
[----:B------:R-:W-:Y:S02]  /*0550*/  IMAD.MOV.U32 R7, RZ, RZ, R2 ;  /* 0x000000ffff077224 */ /* 0x000fe400078e0002 */
[----:B---3--:R-:W-:Y:S01]  /*0560*/  IMAD.U32 R4, RZ, RZ, UR6 ;  /* 0x00000006ff047e24 */ /* 0x008fe2000f8e00ff */
[----:B------:R-:W-:Y:S01]  /*0570*/  MOV R5, UR7 ;  /* 0x0000000700057c02 */ /* 0x000fe20008000f00 */
[----:B--2---:R0:W-:Y:S06]  /*0580*/  STG.E.64 desc[UR36][R10.64], R18 ;  /* 0x000000120a007986 */ /* 0x0041ec000c101b24 */
[----:B------:R-:W-:-:S07]  /*0590*/  LEPC R20, `(.L_x_59) ;  /* 0x000000001014794e */ /* 0x000fce0000000000 */
[----:B0---4-:R-:W-:Y:S05]  /*05a0*/  CALL.ABS.NOINC R12 ;  /* 0x000000000c007343 */ /* 0x011fea0003c00000 */
.L_x_59:
[----:B------:R-:W0:Y:S02]  /*05b0*/  LDC.64 R8, c[0x4][0xe0] ;  /* 0x01003800ff087b82 */ /* 0x000e240000000a00 */
[----:B0-----:R-:W2:Y:S01]  /*05c0*/  LDG.E.64 R8, desc[UR36][R8.64] ;  /* 0x0000002408087981 */ /* 0x001ea2000c1e1b00 */
[----:B------:R-:W0:Y:S01]  /*05d0*/  MUFU.RCP64H R5, 1.2566370060085318983e-06 ;  /* 0x3eb5153700057908 */ /* 0x000e220000001800 */
[----:B------:R-:W-:Y:S02]  /*05e0*/  HFMA2 R11, -RZ, RZ, 1.6767578125, 0.00127315521240234375 ;  /* 0x3eb51537ff0b7431 */ /* 0x000fe400000001ff */
[----:B------:R-:W-:Y:S02]  /*05f0*/  IMAD.MOV.U32 R10, RZ, RZ, 0xf327ecb ;  /* 0x0f327ecbff0a7424 */ /* 0x000fe400078e00ff */
[----:B------:R-:W-:-:S06]  /*0600*/  IMAD.MOV.U32 R4, RZ, RZ, 0x1 ;  /* 0x00000001ff047424 */ /* 0x000fcc00078e00ff */
[----:B0-----:R-:W-:-:S08]  /*0610*/  DFMA R6, R4, -R10, 1 ;  /* 0x3ff000000406742b */ /* 0x001fd0000000080a */
[----:B------:R-:W-:-:S08]  /*0620*/  DFMA R6, R6, R6, R6 ;  /* 0x000000060606722b */ /* 0x000fd00000000006 */
[----:B------:R-:W-:-:S08]  /*0630*/  DFMA R6, R4, R6, R4 ;  /* 0x000000060406722b */ /* 0x000fd00000000004 */
[----:B------:R-:W-:-:S08]  /*0640*/  DFMA R4, R6, -R10, 1 ;  /* 0x3ff000000604742b */ /* 0x000fd0000000080a */
[----:B------:R-:W-:-:S08]  /*0650*/  DFMA R4, R6, R4, R6 ;  /* 0x000000040604722b */ /* 0x000fd00000000006 */
[----:B--2---:R-:W-:Y:S01]  /*0660*/  DMUL R6, R8, R4 ;  /* 0x0000000408067228 */ /* 0x004fe20000000000 */
[----:B------:R-:W-:-:S07]  /*0670*/  FSETP.GEU.AND P1, PT, |R9|, 6.5827683646048100446e-37, PT ;  /* 0x036000000900780b */ /* 0x000fce0003f2e200 */
[----:B------:R-:W-:-:S08]  /*0680*/  DFMA R10, R6, -R10, R8 ;  /* 0x8000000a060a722b */ /* 0x000fd00000000008 */
[----:B------:R-:W-:-:S10]  /*0690*/  DFMA R4, R4, R10, R6 ;  /* 0x0000000a0404722b */ /* 0x000fd40000000006 */
[----:B------:R-:W-:-:S05]  /*06a0*/  FFMA R0, RZ, 0.35367748141288757324, R5 ;  /* 0x3eb51537ff007823 */ /* 0x000fca0000000005 */
[----:B------:R-:W-:-:S13]  /*06b0*/  FSETP.GT.AND P0, PT, |R0|, 1.469367938527859385e-39, PT ;  /* 0x001000000000780b */ /* 0x000fda0003f04200 */
[----:B------:R-:W-:Y:S05]  /*06c0*/  @P0 BRA P1, `(.L_x_60) ;  /* 0x0000000000200947 */ /* 0x000fea0000800000 */
[----:B------:R-:W-:Y:S01]  /*06d0*/  IMAD.MOV.U32 R22, RZ, RZ, R8 ;  /* 0x000000ffff167224 */ /* 0x000fe200078e0008 */
[----:B------:R-:W-:Y:S01]  /*06e0*/  MOV R26, 0xf327ecb ;  /* 0x0f327ecb001a7802 */ /* 0x000fe20000000f00 */
[----:B------:R-:W-:Y:S01]  /*06f0*/  IMAD.MOV.U32 R23, RZ, RZ, R9 ;  /* 0x000000ffff177224 */ /* 0x000fe200078e0009 */
[----:B------:R-:W-:Y:S01]  /*0700*/  MOV R0, 0x730 ;  /* 0x0000073000007802 */ /* 0x000fe20000000f00 */
[----:B------:R-:W-:-:S07]  /*0710*/  IMAD.MOV.U32 R27, RZ, RZ, 0x3eb51537 ;  /* 0x3eb51537ff1b7424 */ /* 0x000fce00078e00ff */
[----:B------:R-:W-:Y:S05]  /*0720*/  CALL.REL.NOINC `($__internal_1_$__cuda_sm20_div_rn_f64_full) ;  /* 0x0000001800607944 */ /* 0x000fea0003c00000 */
[----:B------:R-:W-:Y:S02]  /*0730*/  IMAD.MOV.U32 R4, RZ, RZ, R28 ;  /* 0x000000ffff047224 */ /* 0x000fe400078e001c */
[----:B------:R-:W-:-:S07]  /*0740*/  IMAD.MOV.U32 R5, RZ, RZ, R29 ;  /* 0x000000ffff057224 */ /* 0x000fce00078e001d */
.L_x_60:
[----:B------:R-:W0:Y:S02]  /*0750*/  LDC.64 R18, c[0x4][0xc8] ;  /* 0x01003200ff127b82 */ /* 0x000e240000000a00 */
[----:B0-----:R-:W2:Y:S01]  /*0760*/  LDG.E.64 R18, desc[UR36][R18.64] ;  /* 0x0000002412127981 */ /* 0x001ea2000c1e1b00 */
[----:B------:R-:W-:Y:S01]  /*0770*/  MOV R6, 0x1 ;  /* 0x0000000100067802 */ /* 0x000fe20000000f00 */
[----:B------:R-:W-:Y:S01]  /*0780*/  BSSY.RECONVERGENT B1, `(.L_x_61) ;  /* 0x0000016000017945 */ /* 0x000fe20003800200 */
[----:B------:R-:W-:Y:S01]  /*0790*/  FSETP.GEU.AND P1, PT, |R5|, 6.5827683646048100446e-37, PT ;  /* 0x036000000500780b */ /* 0x000fe20003f2e200 */
[----:B--2---:R-:W0:Y:S03]  /*07a0*/  MUFU.RCP64H R7, R19 ;  /* 0x0000001300077308 */ /* 0x004e260000001800 */
[----:B0-----:R-:W-:-:S08]  /*07b0*/  DFMA R10, -R18, R6, 1 ;  /* 0x3ff00000120a742b */ /* 0x001fd00000000106 */
[----:B------:R-:W-:-:S08]  /*07c0*/  DFMA R10, R10, R10, R10 ;  /* 0x0000000a0a0a722b */ /* 0x000fd0000000000a */
[----:B------:R-:W-:-:S08]  /*07d0*/  DFMA R10, R6, R10, R6 ;  /* 0x0000000a060a722b */ /* 0x000fd00000000006 */
[----:B------:R-:W-:-:S08]  /*07e0*/  DFMA R6, -R18, R10, 1 ;  /* 0x3ff000001206742b */ /* 0x000fd0000000010a */
[----:B------:R-:W-:-:S08]  /*07f0*/  DFMA R6, R10, R6, R10 ;  /* 0x000000060a06722b */ /* 0x000fd0000000000a */
[----:B------:R-:W-:-:S08]  /*0800*/  DMUL R10, R6, R4 ;  /* 0x00000004060a7228 */ /* 0x000fd00000000000 */
[----:B------:R-:W-:-:S08]  /*0810*/  DFMA R12, -R18, R10, R4 ;  /* 0x0000000a120c722b */ /* 0x000fd00000000104 */
[----:B------:R-:W-:-:S10]  /*0820*/  DFMA R6, R6, R12, R10 ;  /* 0x0000000c0606722b */ /* 0x000fd4000000000a */
[----:B------:R-:W-:-:S05]  /*0830*/  FFMA R0, RZ, R19, R7 ;  /* 0x00000013ff007223 */ /* 0x000fca0000000007 */
[----:B------:R-:W-:-:S13]  /*0840*/  FSETP.GT.AND P0, PT, |R0|, 1.469367938527859385e-39, PT ;  /* 0x001000000000780b */ /* 0x000fda0003f04200 */
[----:B------:R-:W-:Y:S05]  /*0850*/  @P0 BRA P1, `(.L_x_62) ;  /* 0x0000000000200947 */ /* 0x000fea0000800000 */
[----:B------:R-:W-:Y:S01]  /*0860*/  IMAD.MOV.U32 R22, RZ, RZ, R4 ;  /* 0x000000ffff167224 */ /* 0x000fe200078e0004 */
[----:B------:R-:W-:Y:S01]  /*0870*/  MOV R27, R19 ;  /* 0x00000013001b7202 */ /* 0x000fe20000000f00 */
[----:B------:R-:W-:Y:S01]  /*0880*/  IMAD.MOV.U32 R23, RZ, RZ, R5 ;  /* 0x000000ffff177224 */ /* 0x000fe200078e0005 */
[----:B------:R-:W-:Y:S01]  /*0890*/  MOV R0, 0x8c0 ;  /* 0x000008c000007802 */ /* 0x000fe20000000f00 */
[----:B------:R-:W-:-:S07]  /*08a0*/  IMAD.MOV.U32 R26, RZ, RZ, R18 ;  /* 0x000000ffff1a7224 */ /* 0x000fce00078e0012 */
[----:B------:R-:W-:Y:S05]  /*08b0*/  CALL.REL.NOINC `($__internal_1_$__cuda_sm20_div_rn_f64_full) ;  /* 0x0000001400fc7944 */ /* 0x000fea0003c00000 */
[----:B------:R-:W-:Y:S02]  /*08c0*/  IMAD.MOV.U32 R6, RZ, RZ, R28 ;  /* 0x000000ffff067224 */ /* 0x000fe400078e001c */
[----:B------:R-:W-:-:S07]  /*08d0*/  IMAD.MOV.U32 R7, RZ, RZ, R29 ;  /* 0x000000ffff077224 */ /* 0x000fce00078e001d */
.L_x_62:
[----:B------:R-:W-:Y:S05]  /*08e0*/  BSYNC.RECONVERGENT B1 ;  /* 0x0000000000017941 */ /* 0x000fea0003800200 */
.L_x_61:
[----:B------:R-:W0:Y:S08]  /*08f0*/  LDC.64 R10, c[0x4][0x160] ;  /* 0x01005800ff0a7b82 */ /* 0x000e300000000a00 */
[----:B------:R-:W1:Y:S01]  /*0900*/  LDC.64 R12, c[0x4][0xd0] ;  /* 0x01003400ff0c7b82 */ /* 0x000e620000000a00 */
[----:B0-----:R0:W-:Y:S04]  /*0910*/  STG.E.64 desc[UR36][R10.64], R6 ;  /* 0x000000060a007986 */ /* 0x0011e8000c101b24 */
[----:B-1----:R-:W2:Y:S01]  /*0920*/  LDG.E.64 R12, desc[UR36][R12.64] ;  /* 0x000000240c0c7981 */ /* 0x002ea2000c1e1b00 */
[----:B------:R-:W-:Y:S01]  /*0930*/  IMAD.MOV.U32 R14, RZ, RZ, 0x1 ;  /* 0x00000001ff0e7424 */ /* 0x000fe200078e00ff */
[----:B------:R-:W-:Y:S01]  /*0940*/  FSETP.GEU.AND P1, PT, |R5|, 6.5827683646048100446e-37, PT ;  /* 0x036000000500780b */ /* 0x000fe20003f2e200 */
[----:B------:R-:W-:Y:S01]  /*0950*/  BSSY.RECONVERGENT B1, `(.L_x_63) ;  /* 0x0000015000017945 */ /* 0x000fe20003800200 */
[----:B--2---:R-:W1:Y:S03]  /*0960*/  MUFU.RCP64H R15, R13 ;  /* 0x0000000d000f7308 */ /* 0x004e660000001800 */
[----:B-1----:R-:W-:-:S08]  /*0970*/  DFMA R20, -R12, R14, 1 ;  /* 0x3ff000000c14742b */ /* 0x002fd0000000010e */
[----:B------:R-:W-:-:S08]  /*0980*/  DFMA R20, R20, R20, R20 ;  /* 0x000000141414722b */ /* 0x000fd00000000014 */
[----:B------:R-:W-:-:S08]  /*0990*/  DFMA R20, R14, R20, R14 ;  /* 0x000000140e14722b */ /* 0x000fd0000000000e */
[----:B------:R-:W-:-:S08]  /*09a0*/  DFMA R14, -R12, R20, 1 ;  /* 0x3ff000000c0e742b */ /* 0x000fd00000000114 */
[----:B------:R-:W-:-:S08]  /*09b0*/  DFMA R14, R20, R14, R20 ;  /* 0x0000000e140e722b */ /* 0x000fd00000000014 */
[----:B------:R-:W-:-:S08]  /*09c0*/  DMUL R20, R14, R4 ;  /* 0x000000040e147228 */ /* 0x000fd00000000000 */
[----:B------:R-:W-:-:S08]  /*09d0*/  DFMA R22, -R12, R20, R4 ;  /* 0x000000140c16722b */ /* 0x000fd00000000104 */
[----:B0-----:R-:W-:-:S10]  /*09e0*/  DFMA R6, R14, R22, R20 ;  /* 0x000000160e06722b */ /* 0x001fd40000000014 */
[----:B------:R-:W-:-:S05]  /*09f0*/  FFMA R0, RZ, R13, R7 ;  /* 0x0000000dff007223 */ /* 0x000fca0000000007 */
[----:B------:R-:W-:-:S13]  /*0a00*/  FSETP.GT.AND P0, PT, |R0|, 1.469367938527859385e-39, PT ;  /* 0x001000000000780b */ /* 0x000fda0003f04200 */
[----:B------:R-:W-:Y:S05]  /*0a10*/  @P0 BRA P1, `(.L_x_64) ;  /* 0x0000000000200947 */ /* 0x000fea0000800000 */
[----:B------:R-:W-:Y:S01]  /*0a20*/  MOV R22, R4 ;  /* 0x0000000400167202 */ /* 0x000fe20000000f00 */
[----:B------:R-:W-:Y:S01]  /*0a30*/  IMAD.MOV.U32 R23, RZ, RZ, R5 ;  /* 0x000000ffff177224 */ /* 0x000fe200078e0005 */
[----:B------:R-:W-:Y:S01]  /*0a40*/  MOV R0, 0xa80 ;  /* 0x00000a8000007802 */ /* 0x000fe20000000f00 */
[----:B------:R-:W-:Y:S02]  /*0a50*/  IMAD.MOV.U32 R26, RZ, RZ, R12 ;  /* 0x000000ffff1a7224 */ /* 0x000fe400078e000c */
[----:B------:R-:W-:-:S07]  /*0a60*/  IMAD.MOV.U32 R27, RZ, RZ, R13 ;  /* 0x000000ffff1b7224 */ /* 0x000fce00078e000d */
[----:B------:R-:W-:Y:S05]  /*0a70*/  CALL.REL.NOINC `($__internal_1_$__cuda_sm20_div_rn_f64_full) ;  /* 0x00000014008c7944 */ /* 0x000fea0003c00000 */
[----:B------:R-:W-:Y:S01]  /*0a80*/  MOV R6, R28 ;  /* 0x0000001c00067202 */ /* 0x000fe20000000f00 */
[----:B------:R-:W-:-:S07]  /*0a90*/  IMAD.MOV.U32 R7, RZ, RZ, R29 ;  /* 0x000000ffff077224 */ /* 0x000fce00078e001d */
.L_x_64:
[----:B------:R-:W-:Y:S05]  /*0aa0*/  BSYNC.RECONVERGENT B1 ;  /* 0x0000000000017941 */ /* 0x000fea0003800200 */
.L_x_63:
        /* <DEDUP_REMOVED lines=21> */
[----:B------:R-:W-:Y:S01]  /*0c00*/  MOV R27, R15 ;  /* 0x0000000f001b7202 */ /* 0x000fe20000000f00 */
[----:B------:R-:W-:Y:S01]  /*0c10*/  IMAD.MOV.U32 R26, RZ, RZ, R14 ;  /* 0x000000ffff1a7224 */ /* 0x000fe200078e000e */
[----:B------:R-:W-:-:S07]  /*0c20*/  MOV R0, 0xc40 ;  /* 0x00000c4000007802 */ /* 0x000fce0000000f00 */
[----:B------:R-:W-:Y:S05]  /*0c30*/  CALL.REL.NOINC `($__internal_1_$__cuda_sm20_div_rn_f64_full) ;  /* 0x00000014001c7944 */ /* 0x000fea0003c00000 */
[----:B------:R-:W-:Y:S02]  /*0c40*/  IMAD.MOV.U32 R6, RZ, RZ, R28 ;  /* 0x000000ffff067224 */ /* 0x000fe400078e001c */
[----:B------:R-:W-:-:S07]  /*0c50*/  IMAD.MOV.U32 R7, RZ, RZ, R29 ;  /* 0x000000ffff077224 */ /* 0x000fce00078e001d */
.L_x_66:
[----:B------:R-:W-:Y:S05]  /*0c60*/  BSYNC.RECONVERGENT B1 ;  /* 0x0000000000017941 */ /* 0x000fea0003800200 */
.L_x_65:
[----:B------:R-:W0:Y:S01]  /*0c70*/  MUFU.RCP64H R5, 8.8539939269161038737e-12 ;  /* 0x3da3785b00057908 */ /* 0x000e220000001800 */
[----:B------:R-:W-:Y:S01]  /*0c80*/  MOV R22, 0xe00ea7da ;  /* 0xe00ea7da00167802 */ /* 0x000fe20000000f00 */
[----:B------:R-:W-:Y:S01]  /*0c90*/  IMAD.MOV.U32 R23, RZ, RZ, 0x3da3785b ;  /* 0x3da3785bff177424 */ /* 0x000fe200078e00ff */
[----:B------:R-:W-:Y:S01]  /*0ca0*/  FSETP.GEU.AND P1, PT, |R9|, 6.5827683646048100446e-37, PT ;  /* 0x036000000900780b */ /* 0x000fe20003f2e200 */
[----:B------:R-:W-:-:S06]  /*0cb0*/  IMAD.MOV.U32 R4, RZ, RZ, 0x1 ;  /* 0x00000001ff047424 */ /* 0x000fcc00078e00ff */
[----:B0-----:R-:W-:-:S08]  /*0cc0*/  DFMA R10, R4, -R22, 1 ;  /* 0x3ff00000040a742b */ /* 0x001fd00000000816 */
[----:B------:R-:W-:-:S08]  /*0cd0*/  DFMA R10, R10, R10, R10 ;  /* 0x0000000a0a0a722b */ /* 0x000fd0000000000a */
[----:B------:R-:W-:-:S08]  /*0ce0*/  DFMA R10, R4, R10, R4 ;  /* 0x0000000a040a722b */ /* 0x000fd00000000004 */
[----:B------:R-:W-:-:S08]  /*0cf0*/  DFMA R4, R10, -R22, 1 ;  /* 0x3ff000000a04742b */ /* 0x000fd00000000816 */
[----:B------:R-:W-:Y:S01]  /*0d00*/  DFMA R4, R10, R4, R10 ;  /* 0x000000040a04722b */ /* 0x000fe2000000000a */
[----:B------:R-:W0:Y:S07]  /*0d10*/  LDC.64 R10, c[0x4][0x170] ;  /* 0x01005c00ff0a7b82 */ /* 0x000e2e0000000a00 */
[----:B------:R-:W-:-:S08]  /*0d20*/  DMUL R20, R8, R4 ;  /* 0x0000000408147228 */ /* 0x000fd00000000000 */
[----:B------:R-:W-:-:S08]  /*0d30*/  DFMA R22, R20, -R22, R8 ;  /* 0x800000161416722b */ /* 0x000fd00000000008 */
[----:B------:R-:W-:Y:S01]  /*0d40*/  DFMA R4, R4, R22, R20 ;  /* 0x000000160404722b */ /* 0x000fe20000000014 */
[----:B0-----:R0:W-:Y:S09]  /*0d50*/  STG.E.64 desc[UR36][R10.64], R6 ;  /* 0x000000060a007986 */ /* 0x0011f2000c101b24 */
[----:B------:R-:W-:-:S05]  /*0d60*/  FFMA R0, RZ, 0.079819403588771820068, R5 ;  /* 0x3da3785bff007823 */ /* 0x000fca0000000005 */
[----:B------:R-:W-:-:S13]  /*0d70*/  FSETP.GT.AND P0, PT, |R0|, 1.469367938527859385e-39, PT ;  /* 0x001000000000780b */ /* 0x000fda0003f04200 */
[----:B0-----:R-:W-:Y:S05]  /*0d80*/  @P0 BRA P1, `(.L_x_67) ;  /* 0x0000000000200947 */ /* 0x001fea0000800000 */
[----:B------:R-:W-:Y:S01]  /*0d90*/  MOV R22, R8 ;  /* 0x0000000800167202 */ /* 0x000fe20000000f00 */
[----:B------:R-:W-:Y:S01]  /*0da0*/  IMAD.MOV.U32 R23, RZ, RZ, R9 ;  /* 0x000000ffff177224 */ /* 0x000fe200078e0009 */
[----:B------:R-:W-:Y:S01]  /*0db0*/  MOV R27, 0x3da3785b ;  /* 0x3da3785b001b7802 */ /* 0x000fe20000000f00 */
[----:B------:R-:W-:Y:S01]  /*0dc0*/  IMAD.MOV.U32 R26, RZ, RZ, -0x1ff15826 ;  /* 0xe00ea7daff1a7424 */ /* 0x000fe200078e00ff */
[----:B------:R-:W-:-:S07]  /*0dd0*/  MOV R0, 0xdf0 ;  /* 0x00000df000007802 */ /* 0x000fce0000000f00 */
[----:B------:R-:W-:Y:S05]  /*0de0*/  CALL.REL.NOINC `($__internal_1_$__cuda_sm20_div_rn_f64_full) ;  /* 0x0000001000b07944 */ /* 0x000fea0003c00000 */
[----:B------:R-:W-:Y:S02]  /*0df0*/  IMAD.MOV.U32 R4, RZ, RZ, R28 ;  /* 0x000000ffff047224 */ /* 0x000fe400078e001c */
[----:B------:R-:W-:-:S07]  /*0e00*/  IMAD.MOV.U32 R5, RZ, RZ, R29 ;  /* 0x000000ffff057224 */ /* 0x000fce00078e001d */
.L_x_67:
[----:B------:R-:W0:Y:S01]  /*0e10*/  MUFU.RCP64H R7, R19 ;  /* 0x0000001300077308 */ /* 0x000e220000001800 */
[----:B------:R-:W-:Y:S01]  /*0e20*/  MOV R6, 0x1 ;  /* 0x0000000100067802 */ /* 0x000fe20000000f00 */
[----:B------:R-:W-:Y:S01]  /*0e30*/  BSSY.RECONVERGENT B1, `(.L_x_68) ;  /* 0x0000015000017945 */ /* 0x000fe20003800200 */
[----:B------:R-:W-:-:S04]  /*0e40*/  FSETP.GEU.AND P1, PT, |R5|, 6.5827683646048100446e-37, PT ;  /* 0x036000000500780b */ /* 0x000fc80003f2e200 */
        /* <DEDUP_REMOVED lines=17> */
[----:B------:R-:W-:Y:S01]  /*0f60*/  IMAD.MOV.U32 R6, RZ, RZ, R28 ;  /* 0x000000ffff067224 */ /* 0x000fe200078e001c */
[----:B------:R-:W-:-:S07]  /*0f70*/  MOV R7, R29 ;  /* 0x0000001d00077202 */ /* 0x000fce0000000f00 */
.L_x_69:
[----:B------:R-:W-:Y:S05]  /*0f80*/  BSYNC.RECONVERGENT B1 ;  /* 0x0000000000017941 */ /* 0x000fea0003800200 */
.L_x_68:
[----:B------:R-:W0:Y:S01]  /*0f90*/  MUFU.RCP64H R9, R13 ;  /* 0x0000000d00097308 */ /* 0x000e220000001800 */
[----:B------:R-:W-:Y:S01]  /*0fa0*/  IMAD.MOV.U32 R8, RZ, RZ, 0x1 ;  /* 0x00000001ff087424 */ /* 0x000fe200078e00ff */
[----:B------:R-:W-:Y:S01]  /*0fb0*/  FSETP.GEU.AND P1, PT, |R5|, 6.5827683646048100446e-37, PT ;  /* 0x036000000500780b */ /* 0x000fe20003f2e200 */
[----:B------:R-:W-:Y:S04]  /*0fc0*/  BSSY.RECONVERGENT B1, `(.L_x_70) ;  /* 0x0000016000017945 */ /* 0x000fe80003800200 */
[----:B0-----:R-:W-:-:S08]  /*0fd0*/  DFMA R10, -R12, R8, 1 ;  /* 0x3ff000000c0a742b */ /* 0x001fd00000000108 */
[----:B------:R-:W-:-:S08]  /*0fe0*/  DFMA R10, R10, R10, R10 ;  /* 0x0000000a0a0a722b */ /* 0x000fd0000000000a */
[----:B------:R-:W-:-:S08]  /*0ff0*/  DFMA R10, R8, R10, R8 ;  /* 0x0000000a080a722b */ /* 0x000fd00000000008 */
[----:B------:R-:W-:-:S08]  /*1000*/  DFMA R8, -R12, R10, 1 ;  /* 0x3ff000000c08742b */ /* 0x000fd0000000010a */
[----:B------:R-:W-:Y:S01]  /*1010*/  DFMA R22, R10, R8, R10 ;  /* 0x000000080a16722b */ /* 0x000fe2000000000a */
[----:B------:R-:W0:Y:S07]  /*1020*/  LDC.64 R10, c[0x4][0x178] ;  /* 0x01005e00ff0a7b82 */ /* 0x000e2e0000000a00 */
[----:B------:R-:W-:-:S08]  /*1030*/  DMUL R8, R22, R4 ;  /* 0x0000000416087228 */ /* 0x000fd00000000000 */
[----:B------:R-:W-:-:S08]  /*1040*/  DFMA R20, -R12, R8, R4 ;  /* 0x000000080c14722b */ /* 0x000fd00000000104 */
[----:B------:R-:W-:Y:S01]  /*1050*/  DFMA R8, R22, R20, R8 ;  /* 0x000000141608722b */ /* 0x000fe20000000008 */
[----:B0-----:R0:W-:Y:S09]  /*1060*/  STG.E.64 desc[UR36][R10.64], R6 ;  /* 0x000000060a007986 */ /* 0x0011f2000c101b24 */
[----:B------:R-:W-:-:S05]  /*1070*/  FFMA R0, RZ, R13, R9 ;  /* 0x0000000dff007223 */ /* 0x000fca0000000009 */
[----:B------:R-:W-:-:S13]  /*1080*/  FSETP.GT.AND P0, PT, |R0|, 1.469367938527859385e-39, PT ;  /* 0x001000000000780b */ /* 0x000fda0003f04200 */
[----:B0-----:R-:W-:Y:S05]  /*1090*/  @P0 BRA P1, `(.L_x_71) ;  /* 0x0000000000200947 */ /* 0x001fea0000800000 */
[----:B------:R-:W-:Y:S01]  /*10a0*/  IMAD.MOV.U32 R22, RZ, RZ, R4 ;  /* 0x000000ffff167224 */ /* 0x000fe200078e0004 */
[----:B------:R-:W-:Y:S01]  /*10b0*/  MOV R23, R5 ;  /* 0x0000000500177202 */ /* 0x000fe20000000f00 */
[----:B------:R-:W-:Y:S01]  /*10c0*/  IMAD.MOV.U32 R26, RZ, RZ, R12 ;  /* 0x000000ffff1a7224 */ /* 0x000fe200078e000c */
[----:B------:R-:W-:Y:S01]  /*10d0*/  MOV R0, 0x1100 ;  /* 0x0000110000007802 */ /* 0x000fe20000000f00 */
[----:B------:R-:W-:-:S07]  /*10e0*/  IMAD.MOV.U32 R27, RZ, RZ, R13 ;  /* 0x000000ffff1b7224 */ /* 0x000fce00078e000d */
[----:B------:R-:W-:Y:S05]  /*10f0*/  CALL.REL.NOINC `($__internal_1_$__cuda_sm20_div_rn_f64_full) ;  /* 0x0000000c00ec7944 */ /* 0x000fea0003c00000 */
[----:B------:R-:W-:Y:S01]  /*1100*/  MOV R8, R28 ;  /* 0x0000001c00087202 */ /* 0x000fe20000000f00 */
[----:B------:R-:W-:-:S07]  /*1110*/  IMAD.MOV.U32 R9, RZ, RZ, R29 ;  /* 0x000000ffff097224 */ /* 0x000fce00078e001d */
.L_x_71:
[----:B------:R-:W-:Y:S05]  /*1120*/  BSYNC.RECONVERGENT B1 ;  /* 0x0000000000017941 */ /* 0x000fea0003800200 */
.L_x_70:
        /* <DEDUP_REMOVED lines=8> */
[----:B------:R-:W-:Y:S02]  /*11b0*/  DFMA R22, R10, R6, R10 ;  /* 0x000000060a16722b */ /* 0x000fe4000000000a */
[----:B------:R-:W0:Y:S06]  /*11c0*/  LDC.64 R6, c[0x4][0x180] ;  /* 0x01006000ff067b82 */ /* 0x000e2c0000000a00 */
[----:B------:R-:W-:-:S08]  /*11d0*/  DMUL R10, R22, R4 ;  /* 0x00000004160a7228 */ /* 0x000fd00000000000 */
[----:B------:R-:W-:-:S08]  /*11e0*/  DFMA R20, -R14, R10, R4 ;  /* 0x0000000a0e14722b */ /* 0x000fd00000000104 */
[----:B------:R-:W-:Y:S01]  /*11f0*/  DFMA R10, R22, R20, R10 ;  /* 0x00000014160a722b */ /* 0x000fe2000000000a */
[----:B0-----:R0:W-:Y:S09]  /*1200*/  STG.E.64 desc[UR36][R6.64], R8 ;  /* 0x0000000806007986 */ /* 0x0011f2000c101b24 */
[----:B------:R-:W-:-:S05]  /*1210*/  FFMA R0, RZ, R15, R11 ;  /* 0x0000000fff007223 */ /* 0x000fca000000000b */
[----:B------:R-:W-:-:S13]  /*1220*/  FSETP.GT.AND P0, PT, |R0|, 1.469367938527859385e-39, PT ;  /* 0x001000000000780b */ /* 0x000fda0003f04200 */
[----:B0-----:R-:W-:Y:S05]  /*1230*/  @P0 BRA P1, `(.L_x_73) ;  /* 0x0000000000200947 */ /* 0x001fea0000800000 */
        /* <DEDUP_REMOVED lines=8> */
.L_x_73:
[----:B------:R-:W-:Y:S05]  /*12c0*/  BSYNC.RECONVERGENT B1 ;  /* 0x0000000000017941 */ /* 0x000fea0003800200 */
.L_x_72:
[----:B------:R-:W0:Y:S01]  /*12d0*/  MUFU.RCP64H R7, 2.1999988555908203125 ;  /* 0x4001999900077908 */ /* 0x000e220000001800 */
[----:B------:R-:W-:Y:S01]  /*12e0*/  MOV R22, 0x9999999a ;  /* 0x9999999a00167802 */ /* 0x000fe20000000f00 */
[----:B------:R-:W-:Y:S01]  /*12f0*/  IMAD.MOV.U32 R23, RZ, RZ, 0x40019999 ;  /* 0x40019999ff177424 */ /* 0x000fe200078e00ff */
[----:B------:R-:W-:Y:S01]  /*1300*/  FSETP.GEU.AND P1, PT, |R5|, 6.5827683646048100446e-37, PT ;  /* 0x036000000500780b */ /* 0x000fe20003f2e200 */
[----:B------:R-:W-:Y:S01]  /*1310*/  IMAD.MOV.U32 R6, RZ, RZ, 0x1 ;  /* 0x00000001ff067424 */ /* 0x000fe200078e00ff */
[----:B------:R-:W-:Y:S05]  /*1320*/  BSSY.RECONVERGENT B1, `(.L_x_74) ;  /* 0x0000016000017945 */ /* 0x000fea0003800200 */
        /* <DEDUP_REMOVED lines=10> */
[----:B------:R-:W-:-:S05]  /*13d0*/  FFMA R0, RZ, 2.0249998569488525391, R7 ;  /* 0x40019999ff007823 */ /* 0x000fca0000000007 */
        /* <DEDUP_REMOVED lines=10> */
.L_x_75:
[----:B------:R-:W-:Y:S05]  /*1480*/  BSYNC.RECONVERGENT B1 ;  /* 0x0000000000017941 */ /* 0x000fea0003800200 */
.L_x_74:
        /* <DEDUP_REMOVED lines=23> */
.L_x_77:
[----:B------:R-:W-:Y:S05]  /*1600*/  BSYNC.RECONVERGENT B1 ;  /* 0x0000000000017941 */ /* 0x000fea0003800200 */
.L_x_76:
        /* <DEDUP_REMOVED lines=25> */
.L_x_79:
[----:B------:R-:W-:Y:S05]  /*17a0*/  BSYNC.RECONVERGENT B1 ;  /* 0x0000000000017941 */ /* 0x000fea0003800200 */
.L_x_78:
        /* <DEDUP_REMOVED lines=25> */
.L_x_81:
[----:B------:R-:W-:Y:S05]  /*1940*/  BSYNC.RECONVERGENT B1 ;  /* 0x0000000000017941 */ /* 0x000fea0003800200 */
.L_x_80:
[----:B------:R-:W0:Y:S01]  /*1950*/  MUFU.RCP64H R7, 3.1999988555908203125 ;  /* 0x4009999900077908 */ /* 0x000e220000001800 */
[----:B------:R-:W-:Y:S01]  /*1960*/  MOV R20, 0x9999999a ;  /* 0x9999999a00147802 */ /* 0x000fe20000000f00 */
[----:B------:R-:W-:Y:S01]  /*1970*/  IMAD.MOV.U32 R21, RZ, RZ, 0x40099999 ;  /* 0x40099999ff157424 */ /* 0x000fe200078e00ff */
[----:B------:R-:W-:Y:S01]  /*1980*/  DADD R22, R4, R4 ;  /* 0x0000000004167229 */ /* 0x000fe20000000004 */
[----:B------:R-:W-:Y:S01]  /*1990*/  IMAD.MOV.U32 R6, RZ, RZ, 0x1 ;  /* 0x00000001ff067424 */ /* 0x000fe200078e00ff */
[----:B------:R-:W-:Y:S08]  /*19a0*/  BSSY.RECONVERGENT B1, `(.L_x_82) ;  /* 0x0000015000017945 */ /* 0x000ff00003800200 */
[----:B------:R-:W-:Y:S01]  /*19b0*/  FSETP.GEU.AND P1, PT, |R23|, 6.5827683646048100446e-37, PT ;  /* 0x036000001700780b */ /* 0x000fe20003f2e200 */
[----:B0-----:R-:W-:-:S08]  /*19c0*/  DFMA R10, R6, -R20, 1 ;  /* 0x3ff00000060a742b */ /* 0x001fd00000000814 */
[----:B------:R-:W-:-:S08]  /*19d0*/  DFMA R10, R10, R10, R10 ;  /* 0x0000000a0a0a722b */ /* 0x000fd0000000000a */
[----:B------:R-:W-:-:S08]  /*19e0*/  DFMA R10, R6, R10, R6 ;  /* 0x0000000a060a722b */ /* 0x000fd00000000006 */
[----:B------:R-:W-:-:S08]  /*19f0*/  DFMA R6, R10, -R20, 1 ;  /* 0x3ff000000a06742b */ /* 0x000fd00000000814 */
[----:B------:R-:W-:Y:S02]  /*1a00*/  DFMA R4, R10, R6, R10 ;  /* 0x000000060a04722b */ /* 0x000fe4000000000a */
[----:B------:R-:W0:Y:S06]  /*1a10*/  LDC.64 R6, c[0x4][0x1a0] ;  /* 0x01006800ff067b82 */ /* 0x000e2c0000000a00 */
[----:B------:R-:W-:-:S08]  /*1a20*/  DMUL R10, R22, R4 ;  /* 0x00000004160a7228 */ /* 0x000fd00000000000 */
[----:B------:R-:W-:-:S08]  /*1a30*/  DFMA R20, R10, -R20, R22 ;  /* 0x800000140a14722b */ /* 0x000fd00000000016 */
[----:B------:R-:W-:Y:S01]  /*1a40*/  DFMA R4, R4, R20, R10 ;  /* 0x000000140404722b */ /* 0x000fe2000000000a */
[----:B0-----:R0:W-:Y:S09]  /*1a50*/  STG.E.64 desc[UR36][R6.64], R8 ;  /* 0x0000000806007986 */ /* 0x0011f2000c101b24 */
[----:B------:R-:W-:-:S05]  /*1a60*/  FFMA R0, RZ, 2.1499998569488525391, R5 ;  /* 0x40099999ff007823 */ /* 0x000fca0000000005 */
[----:B------:R-:W-:-:S13]  /*1a70*/  FSETP.GT.AND P0, PT, |R0|, 1.469367938527859385e-39, PT ;  /* 0x001000000000780b */ /* 0x000fda0003f04200 */
[----:B0-----:R-:W-:Y:S05]  /*1a80*/  @P0 BRA P1, `(.L_x_83) ;  /* 0x0000000000180947 */ /* 0x001fea0000800000 */
[----:B------:R-:W-:Y:S01]  /*1a90*/  MOV R26, 0x9999999a ;  /* 0x9999999a001a7802 */ /* 0x000fe20000000f00 */
[----:B------:R-:W-:Y:S01]  /*1aa0*/  IMAD.MOV.U32 R27, RZ, RZ, 0x40099999 ;  /* 0x40099999ff1b7424 */ /* 0x000fe200078e00ff */
[----:B------:R-:W-:-:S07]  /*1ab0*/  MOV R0, 0x1ad0 ;  /* 0x00001ad000007802 */ /* 0x000fce0000000f00 */
[----:B------:R-:W-:Y:S05]  /*1ac0*/  CALL.REL.NOINC `($__internal_1_$__cuda_sm20_div_rn_f64_full) ;  /* 0x0000000400787944 */ /* 0x000fea0003c00000 */
[----:B------:R-:W-:Y:S01]  /*1ad0*/  IMAD.MOV.U32 R4, RZ, RZ, R28 ;  /* 0x000000ffff047224 */ /* 0x000fe200078e001c */
[----:B------:R-:W-:-:S07]  /*1ae0*/  MOV R5, R29 ;  /* 0x0000001d00057202 */ /* 0x000fce0000000f00 */
.L_x_83:
[----:B------:R-:W-:Y:S05]  /*1af0*/  BSYNC.RECONVERGENT B1 ;  /* 0x0000000000017941 */ /* 0x000fea0003800200 */
.L_x_82:
        /* <DEDUP_REMOVED lines=23> */
.L_x_85:
[----:B------:R-:W-:Y:S05]  /*1c70*/  BSYNC.RECONVERGENT B1 ;  /* 0x0000000000017941 */ /* 0x000fea0003800200 */
.L_x_84:
        /* <DEDUP_REMOVED lines=25> */
.L_x_87:
[----:B------:R-:W-:Y:S05]  /*1e10*/  BSYNC.RECONVERGENT B1 ;  /* 0x0000000000017941 */ /* 0x000fea0003800200 */
.L_x_86:
        /* <DEDUP_REMOVED lines=25> */
.L_x_89:
[----:B------:R-:W-:Y:S05]  /*1fb0*/  BSYNC.RECONVERGENT B1 ;  /* 0x0000000000017941 */ /* 0x000fea0003800200 */
.L_x_88:
[----:B------:R-:W0:Y:S01]  /*1fc0*/  LDC.64 R14, c[0x4][0x1b8] ;  /* 0x01006e00ff0e7b82 */ /* 0x000e220000000a00 */
[----:B------:R-:W-:Y:S01]  /*1fd0*/  MOV R0, 0x1d0 ;  /* 0x000001d000007802 */ /* 0x000fe20000000f00 */
[----:B------:R1:W-:Y:S01]  /*1fe0*/  STL.64 [R1], R8 ;  /* 0x0000000801007387 */ /* 0x0003e20000100a00 */
[----:B------:R-:W2:Y:S01]  /*1ff0*/  LDCU.64 UR4, c[0x4][0x1c8] ;  /* 0x01003900ff0477ac */ /* 0x000ea20008000a00 */
[----:B------:R-:W-:Y:S01]  /*2000*/  MOV R6, R16 ;  /* 0x0000001000067202 */ /* 0x000fe20000000f00 */
[----:B------:R-:W-:Y:S01]  /*2010*/  IMAD.MOV.U32 R7, RZ, RZ, R2 ;  /* 0x000000ffff077224 */ /* 0x000fe200078e0002 */
[----:B------:R1:W-:Y:S02]  /*2020*/  STL.64 [R1+0x8], R10 ;  /* 0x0000080a01007387 */ /* 0x0003e40000100a00 */
[----:B------:R1:W3:Y:S02]  /*2030*/  LDC.64 R18, c[0x4][R0] ;  /* 0x0100000000127b82 */ /* 0x0002e40000000a00 */
[----:B------:R1:W-:Y:S01]  /*2040*/  STL.64 [R1+0x10], R12 ;  /* 0x0000100c01007387 */ /* 0x0003e20000100a00 */
[----:B--2---:R-:W-:-:S02]  /*2050*/  IMAD.U32 R4, RZ, RZ, UR4 ;  /* 0x00000004ff047e24 */ /* 0x004fc4000f8e00ff */
[----:B------:R-:W-:Y:S01]  /*2060*/  IMAD.U32 R5, RZ, RZ, UR5 ;  /* 0x00000005ff057e24 */ /* 0x000fe2000f8e00ff */
[----:B0-----:R1:W-:Y:S06]  /*2070*/  STG.E.64 desc[UR36][R14.64], R12 ;  /* 0x0000000c0e007986 */ /* 0x0013ec000c101b24 */
[----:B------:R-:W-:-:S07]  /*2080*/  LEPC R20, `(.L_x_90) ;  /* 0x000000001014794e */ /* 0x000fce0000000000 */
[----:B-1-3--:R-:W-:Y:S05]  /*2090*/  CALL.ABS.NOINC R18 ;  /* 0x0000000012007343 */ /* 0x00afea0003c00000 */
.L_x_90:
[----:B------:R-:W-:Y:S05]  /*20a0*/  EXIT ;  /* 0x000000000000794d */ /* 0x000fea0003800000 */
        .weak           $__internal_1_$__cuda_sm20_div_rn_f64_full
        .type           $__internal_1_$__cuda_sm20_div_rn_f64_full,@function
        .size           $__internal_1_$__cuda_sm20_div_rn_f64_full,(.L_x_98 - $__internal_1_$__cuda_sm20_div_rn_f64_full)
$__internal_1_$__cuda_sm20_div_rn_f64_full:
[----:B------:R-:W-:Y:S01]  /*20b0*/  MOV R25, R23 ;  /* 0x0000001700197202 */ /* 0x000fe20000000f00 */
[----:B------:R-:W-:Y:S01]  /*20c0*/  IMAD.MOV.U32 R24, RZ, RZ, R22 ;  /* 0x000000ffff187224 */ /* 0x000fe200078e0016 */
[----:B------:R-:W-:Y:S01]  /*20d0*/  FSETP.GEU.AND P0, PT, |R27|, 1.469367938527859385e-39, PT ;  /* 0x001000001b00780b */ /* 0x000fe20003f0e200 */
[----:B------:R-:W-:Y:S01]  /*20e0*/  IMAD.MOV.U32 R3, RZ, RZ, 0x1ca00000 ;  /* 0x1ca00000ff037424 */ /* 0x000fe200078e00ff */
[----:B------:R-:W-:Y:S01]  /*20f0*/  FSETP.GEU.AND P2, PT, |R25|, 1.469367938527859385e-39, PT ;  /* 0x001000001900780b */ /* 0x000fe20003f4e200 */
[----:B------:R-:W-:Y:S01]  /*2100*/  IMAD.MOV.U32 R28, RZ, RZ, 0x1 ;  /* 0x00000001ff1c7424 */ /* 0x000fe200078e00ff */
[----:B------:R-:W-:Y:S01]  /*2110*/  LOP3.LUT R22, R27, 0x800fffff, RZ, 0xc0, !PT ;  /* 0x800fffff1b167812 */ /* 0x000fe200078ec0ff */
[----:B------:R-:W-:Y:S01]  /*2120*/  BSSY.RECONVERGENT B0, `(.L_x_91) ;  /* 0x0000052000007945 */ /* 0x000fe20003800200 */
[----:B------:R-:W-:Y:S02]  /*2130*/  LOP3.LUT R17, R25, 0x7ff00000, RZ, 0xc0, !PT ;  /* 0x7ff0000019117812 */ /* 0x000fe400078ec0ff */
[----:B------:R-:W-:Y:S01]  /*2140*/  LOP3.LUT R23, R22, 0x3ff00000, RZ, 0xfc, !PT ;  /* 0x3ff0000016177812 */ /* 0x000fe200078efcff */
[----:B------:R-:W-:Y:S01]  /*2150*/  IMAD.MOV.U32 R22, RZ, RZ, R26 ;  /* 0x000000ffff167224 */ /* 0x000fe200078e001a */
[----:B------:R-:W-:-:S03]  /*2160*/  LOP3.LUT R34, R27, 0x7ff00000, RZ, 0xc0, !PT ;  /* 0x7ff000001b227812 */ /* 0x000fc600078ec0ff */
[----:B------:R-:W-:Y:S01]  /*2170*/  @!P0 DMUL R22, R26, 8.98846567431157953865e+307 ;  /* 0x7fe000001a168828 */ /* 0x000fe20000000000 */
[----:B------:R-:W-:Y:S01]  /*2180*/  ISETP.GE.U32.AND P1, PT, R17, R34, PT ;  /* 0x000000221100720c */ /* 0x000fe20003f26070 */
[----:B------:R-:W-:Y:S01]  /*2190*/  @!P2 IMAD.MOV.U32 R30, RZ, RZ, RZ ;  /* 0x000000ffff1ea224 */ /* 0x000fe200078e00ff */
[----:B------:R-:W-:Y:S02]  /*21a0*/  @!P2 LOP3.LUT R20, R27, 0x7ff00000, RZ, 0xc0, !PT ;  /* 0x7ff000001b14a812 */ /* 0x000fe400078ec0ff */
[----:B------:R-:W-:Y:S01]  /*21b0*/  SEL R21, R3, 0x63400000, !P1 ;  /* 0x6340000003157807 */ /* 0x000fe20004800000 */
[----:B------:R-:W0:Y:S01]  /*21c0*/  MUFU.RCP64H R29, R23 ;  /* 0x00000017001d7308 */ /* 0x000e220000001800 */
[----:B------:R-:W-:Y:S02]  /*21d0*/  @!P2 ISETP.GE.U32.AND P3, PT, R17, R20, PT ;  /* 0x000000141100a20c */ /* 0x000fe40003f66070 */
[----:B------:R-:W-:Y:S02]  /*21e0*/  LOP3.LUT R21, R21, 0x800fffff, R25, 0xf8, !PT ;  /* 0x800fffff15157812 */ /* 0x000fe400078ef819 */
[----:B------:R-:W-:-:S02]  /*21f0*/  @!P2 SEL R31, R3, 0x63400000, !P3 ;  /* 0x63400000031fa807 */ /* 0x000fc40005800000 */
[----:B------:R-:W-:Y:S02]  /*2200*/  MOV R20, R24 ;  /* 0x0000001800147202 */ /* 0x000fe40000000f00 */
[----:B------:R-:W-:Y:S02]  /*2210*/  @!P2 LOP3.LUT R31, R31, 0x80000000, R25, 0xf8, !PT ;  /* 0x800000001f1fa812 */ /* 0x000fe400078ef819 */
[----:B------:R-:W-:Y:S02]  /*2220*/  @!P0 LOP3.LUT R34, R23, 0x7ff00000, RZ, 0xc0, !PT ;  /* 0x7ff0000017228812 */ /* 0x000fe400078ec0ff */
[----:B------:R-:W-:-:S06]  /*2230*/  @!P2 LOP3.LUT R31, R31, 0x100000, RZ, 0xfc, !PT ;  /* 0x001000001f1fa812 */ /* 0x000fcc00078efcff */
[----:B------:R-:W-:Y:S02]  /*2240*/  @!P2 DFMA R20, R20, 2, -R30 ;  /* 0x400000001414a82b */ /* 0x000fe4000000081e */
[----:B0-----:R-:W-:-:S08]  /*2250*/  DFMA R30, R28, -R22, 1 ;  /* 0x3ff000001c1e742b */ /* 0x001fd00000000816 */
[----:B------:R-:W-:Y:S01]  /*2260*/  DFMA R30, R30, R30, R30 ;  /* 0x0000001e1e1e722b */ /* 0x000fe2000000001e */
[----:B------:R-:W-:-:S07]  /*2270*/  @!P2 LOP3.LUT R17, R21, 0x7ff00000, RZ, 0xc0, !PT ;  /* 0x7ff000001511a812 */ /* 0x000fce00078ec0ff */
[----:B------:R-:W-:-:S08]  /*2280*/  DFMA R28, R28, R30, R28 ;  /* 0x0000001e1c1c722b */ /* 0x000fd0000000001c */
[----:B------:R-:W-:-:S08]  /*2290*/  DFMA R30, R28, -R22, 1 ;  /* 0x3ff000001c1e742b */ /* 0x000fd00000000816 */
[----:B------:R-:W-:-:S08]  /*22a0*/  DFMA R28, R28, R30, R28 ;  /* 0x0000001e1c1c722b */ /* 0x000fd0000000001c */
[----:B------:R-:W-:-:S08]  /*22b0*/  DMUL R30, R28, R20 ;  /* 0x000000141c1e7228 */ /* 0x000fd00000000000 */
[----:B------:R-:W-:-:S08]  /*22c0*/  DFMA R32, R30, -R22, R20 ;  /* 0x800000161e20722b */ /* 0x000fd00000000014 */
[----:B------:R-:W-:Y:S01]  /*22d0*/  DFMA R32, R28, R32, R30 ;  /* 0x000000201c20722b */ /* 0x000fe2000000001e */
[----:B------:R-:W-:-:S04]  /*22e0*/  IADD3 R28, PT, PT, R17, -0x1, RZ ;  /* 0xffffffff111c7810 */ /* 0x000fc80007ffe0ff */
[----:B------:R-:W-:Y:S01]  /*22f0*/  ISETP.GT.U32.AND P0, PT, R28, 0x7feffffe, PT ;  /* 0x7feffffe1c00780c */ /* 0x000fe20003f04070 */
[----:B------:R-:W-:-:S05]  /*2300*/  VIADD R28, R34, 0xffffffff ;  /* 0xffffffff221c7836 */ /* 0x000fca0000000000 */
[----:B------:R-:W-:-:S13]  /*2310*/  ISETP.GT.U32.OR P0, PT, R28, 0x7feffffe, P0 ;  /* 0x7feffffe1c00780c */ /* 0x000fda0000704470 */
[----:B------:R-:W-:Y:S05]  /*2320*/  @P0 BRA `(.L_x_92) ;  /* 0x0000000000700947 */ /* 0x000fea0003800000 */
[----:B------:R-:W-:Y:S02]  /*2330*/  LOP3.LUT R25, R25, 0x7ff00000, RZ, 0xc0, !PT ;  /* 0x7ff0000019197812 */ /* 0x000fe400078ec0ff */
[----:B------:R-:W-:-:S04]  /*2340*/  LOP3.LUT R24, R27, 0x7ff00000, RZ, 0xc0, !PT ;  /* 0x7ff000001b187812 */ /* 0x000fc800078ec0ff */
[CC--:B------:R-:W-:Y:S02]  /*2350*/  VIADDMNMX R17, R25.reuse, -R24.reuse, 0xb9600000, !PT ;  /* 0xb960000019117446 */ /* 0x0c0fe40007800918 */
[----:B------:R-:W-:Y:S02]  /*2360*/  ISETP.GE.U32.AND P0, PT, R25, R24, PT ;  /* 0x000000181900720c */ /* 0x000fe40003f06070 */
[----:B------:R-:W-:Y:S02]  /*2370*/  VIMNMX R17, PT, PT, R17, 0x46a00000, PT ;  /* 0x46a0000011117848 */ /* 0x000fe40003fe0100 */
[----:B------:R-:W-:-:S05]  /*2380*/  SEL R24, R3, 0x63400000, !P0 ;  /* 0x6340000003187807 */ /* 0x000fca0004000000 */
[----:B------:R-:W-:Y:S02]  /*2390*/  IMAD.IADD R3, R17, 0x1, -R24 ;  /* 0x0000000111037824 */ /* 0x000fe400078e0a18 */
[----:B------:R-:W-:-:S03]  /*23a0*/  IMAD.MOV.U32 R24, RZ, RZ, RZ ;  /* 0x000000ffff187224 */ /* 0x000fc600078e00ff */
[----:B------:R-:W-:-:S06]  /*23b0*/  IADD3 R25, PT, PT, R3, 0x7fe00000, RZ ;  /* 0x7fe0000003197810 */ /* 0x000fcc0007ffe0ff */
        /* <DEDUP_REMOVED lines=9> */
[C---:B------:R-:W-:Y:S01]  /*2450*/  IADD3 R21, PT, PT, -R3.reuse, RZ, RZ ;  /* 0x000000ff03157210 */ /* 0x040fe20007ffe1ff */
[----:B------:R-:W-:Y:S01]  /*2460*/  IMAD.MOV.U32 R20, RZ, RZ, RZ ;  /* 0x000000ffff147224 */ /* 0x000fe200078e00ff */
[----:B------:R-:W-:Y:S01]  /*2470*/  DMUL.RP R24, R32, R24 ;  /* 0x0000001820187228 */ /* 0x000fe20000008000 */
[----:B------:R-:W-:-:S04]  /*2480*/  IADD3 R3, PT, PT, -R3, -0x43300000, RZ ;  /* 0xbcd0000003037810 */ /* 0x000fc80007ffe1ff */
[----:B------:R-:W-:-:S05]  /*2490*/  DFMA R20, R28, -R20, R32 ;  /* 0x800000141c14722b */ /* 0x000fca0000000020 */
[----:B------:R-:W-:-:S05]  /*24a0*/  LOP3.LUT R27, R25, R27, RZ, 0x3c, !PT ;  /* 0x0000001b191b7212 */ /* 0x000fca00078e3cff */
[----:B------:R-:W-:-:S04]  /*24b0*/  FSETP.NEU.AND P0, PT, |R21|, R3, PT ;  /* 0x000000031500720b */ /* 0x000fc80003f0d200 */
[----:B------:R-:W-:Y:S02]  /*24c0*/  FSEL R28, R24, R28, !P0 ;  /* 0x0000001c181c7208 */ /* 0x000fe40004000000 */
[----:B------:R-:W-:Y:S01]  /*24d0*/  FSEL R29, R27, R29, !P0 ;  /* 0x0000001d1b1d7208 */ /* 0x000fe20004000000 */
[----:B------:R-:W-:Y:S06]  /*24e0*/  BRA `(.L_x_93) ;  /* 0x0000000000547947 */ /* 0x000fec0003800000 */
.L_x_92:
[----:B------:R-:W-:-:S14]  /*24f0*/  DSETP.NAN.AND P0, PT, R24, R24, PT ;  /* 0x000000181800722a */ /* 0x000fdc0003f08000 */
[----:B------:R-:W-:Y:S05]  /*2500*/  @P0 BRA `(.L_x_94) ;  /* 0x0000000000440947 */ /* 0x000fea0003800000 */
[----:B------:R-:W-:-:S14]  /*2510*/  DSETP.NAN.AND P0, PT, R26, R26, PT ;  /* 0x0000001a1a00722a */ /* 0x000fdc0003f08000 */
[----:B------:R-:W-:Y:S05]  /*2520*/  @P0 BRA `(.L_x_95) ;  /* 0x0000000000300947 */ /* 0x000fea0003800000 */
[----:B------:R-:W-:Y:S01]  /*2530*/  ISETP.NE.AND P0, PT, R17, R34, PT ;  /* 0x000000221100720c */ /* 0x000fe20003f05270 */
[----:B------:R-:W-:Y:S01]  /*2540*/  IMAD.MOV.U32 R28, RZ, RZ, 0x0 ;  /* 0x00000000ff1c7424 */ /* 0x000fe200078e00ff */
[----:B------:R-:W-:-:S11]  /*2550*/  MOV R29, 0xfff80000 ;  /* 0xfff80000001d7802 */ /* 0x000fd60000000f00 */
[----:B------:R-:W-:Y:S05]  /*2560*/  @!P0 BRA `(.L_x_93) ;  /* 0x0000000000348947 */ /* 0x000fea0003800000 */
[----:B------:R-:W-:Y:S02]  /*2570*/  ISETP.NE.AND P0, PT, R17, 0x7ff00000, PT ;  /* 0x7ff000001100780c */ /* 0x000fe40003f05270 */
[----:B------:R-:W-:Y:S02]  /*2580*/  LOP3.LUT R29, R25, 0x80000000, R27, 0x48, !PT ;  /* 0x80000000191d7812 */ /* 0x000fe400078e481b */
[----:B------:R-:W-:-:S13]  /*2590*/  ISETP.EQ.OR P0, PT, R34, RZ, !P0 ;  /* 0x000000ff2200720c */ /* 0x000fda0004702670 */
[----:B------:R-:W-:Y:S01]  /*25a0*/  @P0 LOP3.LUT R3, R29, 0x7ff00000, RZ, 0xfc, !PT ;  /* 0x7ff000001d030812 */ /* 0x000fe200078efcff */
[----:B------:R-:W-:Y:S02]  /*25b0*/  @!P0 IMAD.MOV.U32 R28, RZ, RZ, RZ ;  /* 0x000000ffff1c8224 */ /* 0x000fe400078e00ff */
[----:B------:R-:W-:Y:S01]  /*25c0*/  @P0 IMAD.MOV.U32 R28, RZ, RZ, RZ ;  /* 0x000000ffff1c0224 */ /* 0x000fe200078e00ff */
[----:B------:R-:W-:Y:S01]  /*25d0*/  @P0 MOV R29, R3 ;  /* 0x00000003001d0202 */ /* 0x000fe20000000f00 */
[----:B------:R-:W-:Y:S06]  /*25e0*/  BRA `(.L_x_93) ;  /* 0x0000000000147947 */ /* 0x000fec0003800000 */
.L_x_95:
[----:B------:R-:W-:Y:S01]  /*25f0*/  LOP3.LUT R29, R27, 0x80000, RZ, 0xfc, !PT ;  /* 0x000800001b1d7812 */ /* 0x000fe200078efcff */
[----:B------:R-:W-:Y:S01]  /*2600*/  IMAD.MOV.U32 R28, RZ, RZ, R26 ;  /* 0x000000ffff1c7224 */ /* 0x000fe200078e001a */
[----:B------:R-:W-:Y:S06]  /*2610*/  BRA `(.L_x_93) ;  /* 0x0000000000087947 */ /* 0x000fec0003800000 */
.L_x_94:
[----:B------:R-:W-:Y:S01]  /*2620*/  LOP3.LUT R29, R25, 0x80000, RZ, 0xfc, !PT ;  /* 0x00080000191d7812 */ /* 0x000fe200078efcff */
[----:B------:R-:W-:-:S07]  /*2630*/  IMAD.MOV.U32 R28, RZ, RZ, R24 ;  /* 0x000000ffff1c7224 */ /* 0x000fce00078e0018 */
.L_x_93:
[----:B------:R-:W-:Y:S05]  /*2640*/  BSYNC.RECONVERGENT B0 ;  /* 0x0000000000007941 */ /* 0x000fea0003800200 */
.L_x_91:
[----:B------:R-:W-:Y:S01]  /*2650*/  MOV R20, R0 ;  /* 0x0000000000147202 */ /* 0x000fe20000000f00 */
[----:B------:R-:W-:-:S04]  /*2660*/  IMAD.MOV.U32 R21, RZ, RZ, 0x0 ;  /* 0x00000000ff157424 */ /* 0x000fc800078e00ff */
[----:B------:R-:W-:Y:S05]  /*2670*/  RET.REL.NODEC R20 `(_Z14InitializeDatav) ;  /* 0xffffffd814607950 */ /* 0x000fea0003c3ffff */
.L_x_96:
        /* <DEDUP_REMOVED lines=16> */
.L_x_98:


//--------------------- .nv.global.init           --------------------------
	.section	.nv.global.init,"aw",@progbits
.nv.global.init:
	.type		$str$1,@object
	.size		$str$1,($str - $str$1)
$str$1:
        /*0000*/ 	.byte	0x50, 0x65, 0x74, 0x65, 0x20, 0x52, 0x75, 0x6c, 0x65, 0x73, 0x20, 0x25, 0x6c, 0x66, 0x20, 0x25
        /*0010*/ 	.byte	0x6c, 0x66, 0x20, 0x25, 0x6c, 0x66, 0x0a, 0x00
	.type		$str,@object
	.size		$str,(.L_56 - $str)
$str:
        /*0018*/ 	.byte	0x61, 0x62, 0x63, 0x42, 0x78, 0x20, 0x3d, 0x20, 0x25, 0x6c, 0x66, 0x2c, 0x20, 0x61, 0x62, 0x63
        /*0028*/ 	.byte	0x42, 0x79, 0x20, 0x3d, 0x20, 0x25, 0x6c, 0x66, 0x2c, 0x20, 0x61, 0x62, 0x63, 0x42, 0x7a, 0x20
        /*0038*/ 	.byte	0x3d, 0x20, 0x25, 0x6c, 0x66, 0x0a, 0x00
.L_56:


//--------------------- .nv.shared.reserved.0     --------------------------
	.section	.nv.shared.reserved.0,"aw",@nobits
	.weak		__nv_reservedSMEM_offset_0_alias
	.size		__nv_reservedSMEM_offset_0_alias, 0, 64
	.other		__nv_reservedSMEM_offset_0_alias,@"STO_CUDA_RESERVED_SHARED STV_DEFAULT"
__nv_reservedSMEM_offset_0_alias:
	.zero		0
	.zero		64


//--------------------- .nv.global                --------------------------
	.section	.nv.global,"aw",@nobits
	.align	8
.nv.global:
	.type		abcFSz,@object
	.size		abcFSz,(tERX - abcFSz)
abcFSz:
	.zero		8
	.type		tERX,@object
	.size		tERX,(cB - tERX)
tERX:
	.zero		8
	.type		cB,@object
	.size		cB,(delY - cB)
cB:
	.zero		8
	.type		delY,@object
	.size		delY,(abcBx - delY)
delY:
	.zero		8
	.type		abcBx,@object
	.size		abcBx,(tEBY - abcBx)
abcBx:
	.zero		8
	.type		tEBY,@object
	.size		tEBY,(tMUZ - tEBY)
tEBY:
	.zero		8
	.type		tMUZ,@object
	.size		tMUZ,(T0 - tMUZ)
tMUZ:
	.zero		8
	.type		T0,@object
	.size		T0,(abcFSx - T0)
T0:
	.zero		8
	.type		abcFSx,@object
	.size		abcFSx,(tEPY - abcFSx)
abcFSx:
	.zero		8
	.type		tEPY,@object
	.size		tEPY,(abcBz - tEPY)
tEPY:
	.zero		8
	.type		abcBz,@object
	.size		abcBz,(abcDIy - abcBz)
abcBz:
	.zero		8
	.type		abcDIy,@object
	.size		abcDIy,(tERZ - abcDIy)
abcDIy:
	.zero		8
	.type		tERZ,@object
	.size		tERZ,(tMUX - tERZ)
tERZ:
	.zero		8
	.type		tMUX,@object
	.size		tMUX,(delT - tMUX)
tMUX:
	.zero		8
	.type		delT,@object
	.size		delT,(abcDIx - delT)
delT:
	.zero		8
	.type		abcDIx,@object
	.size		abcDIx,(tERY - abcDIx)
abcDIx:
	.zero		8
	.type		tERY,@object
	.size		tERY,(cD - tERY)
tERY:
	.zero		8
	.type		cD,@object
	.size		cD,(delZ - cD)
cD:
	.zero		8
	.type		delZ,@object
	.size		delZ,(abcBy - delZ)
delZ:
	.zero		8
	.type		abcBy,@object
	.size		abcBy,(tEBZ - abcBy)
abcBy:
	.zero		8
	.type		tEBZ,@object
	.size		tEBZ,(tEPX - tEBZ)
tEBZ:
	.zero		8
	.type		tEPX,@object
	.size		tEPX,(temp - tEPX)
tEPX:
	.zero		8
	.type		temp,@object
	.size		temp,(abcFSy - temp)
temp:
	.zero		8
	.type		abcFSy,@object
	.size		abcFSy,(tEPZ - abcFSy)
abcFSy:
	.zero		8
	.type		tEPZ,@object
	.size		tEPZ,(cF - tEPZ)
tEPZ:
	.zero		8
	.type		cF,@object
	.size		cF,(delX - cF)
cF:
	.zero		8
	.type		delX,@object
	.size		delX,(abcDIz - delX)
delX:
	.zero		8
	.type		abcDIz,@object
	.size		abcDIz,(tEBX - abcDIz)
abcDIz:
	.zero		8
	.type		tEBX,@object
	.size		tEBX,(tMUY - tEBX)
tEBX:
	.zero		8
	.type		tMUY,@object
	.size		tMUY,(T - tMUY)
tMUY:
	.zero		8
	.type		T,@object
	.size		T,(ExABC5 - T)
T:
	.zero		8
	.type		ExABC5,@object
	.size		ExABC5,(HxABC1 - ExABC5)
ExABC5:
	.zero		7680
	.type		HxABC1,@object
	.size		HxABC1,(ExABC6 - HxABC1)
HxABC1:
	.zero		7680
	.type		ExABC6,@object
	.size		ExABC6,(HxABC4 - ExABC6)
ExABC6:
	.zero		7680
	.type		HxABC4,@object
	.size		HxABC4,(EzABC5 - HxABC4)
HxABC4:
	.zero		7680
	.type		EzABC5,@object
	.size		EzABC5,(HzABC1 - EzABC5)
EzABC5:
	.zero		7680
	.type		HzABC1,@object
	.size		HzABC1,(EzABC6 - HzABC1)
HzABC1:
	.zero		7680
	.type		EzABC6,@object
	.size		EzABC6,(HzABC4 - EzABC6)
EzABC6:
	.zero		7680
	.type		HzABC4,@object
	.size		HzABC4,(HyABC3 - HzABC4)
HzABC4:
	.zero		7680
	.type		HyABC3,@object
	.size		HyABC3,(HyABC2 - HyABC3)
HyABC3:
	.zero		12800
	.type		HyABC2,@object
	.size		HyABC2,(HzABC3 - HyABC2)
HyABC2:
	.zero		12800
	.type		HzABC3,@object
	.size		HzABC3,(HzABC2 - HzABC3)
HzABC3:
	.zero		12800
	.type		HzABC2,@object
	.size		HzABC2,(HxABC5 - HzABC2)
HzABC2:
	.zero		12800
	.type		HxABC5,@object
	.size		HxABC5,(HyABC5 - HxABC5)
HxABC5:
	.zero		48000
	.type		HyABC5,@object
	.size		HyABC5,(Ez - HyABC5)
HyABC5:
	.zero		48000
	.type		Ez,@object
	.size		Ez,(Ex - Ez)
Ez:
	.zero		768000
	.type		Ex,@object
	.size		Ex,(Hy - Ex)
Ex:
	.zero		768000
	.type		Hy,@object
	.size		Hy,(Hx - Hy)
Hy:
	.zero		768000
	.type		Hx,@object
	.size		Hx,(Ey - Hx)
Hx:
	.zero		768000
	.type		Ey,@object
	.size		Ey,(Hz - Ey)
Ey:
	.zero		768000
	.type		Hz,@object
	.size		Hz,(k - Hz)
Hz:
	.zero		768000
	.type		k,@object
	.size		k,(frame - k)
k:
	.zero		4
	.type		frame,@object
	.size		frame,(i - frame)
frame:
	.zero		4
	.type		i,@object
	.size		i,(ntime - i)
i:
	.zero		4
	.type		ntime,@object
	.size		ntime,(j - ntime)
ntime:
	.zero		4
	.type		j,@object
	.size		j,(.L_21 - j)
j:
	.zero		4
.L_21:


//--------------------- .nv.constant0._Z12SaveFields_5v --------------------------
	.section	.nv.constant0._Z12SaveFields_5v,"a",@progbits
	.sectionflags	@""
	.align	4
.nv.constant0._Z12SaveFields_5v:
	.zero		896


//--------------------- .nv.constant0._Z12SaveFields_4v --------------------------
	.section	.nv.constant0._Z12SaveFields_4v,"a",@progbits
	.sectionflags	@""
	.align	4
.nv.constant0._Z12SaveFields_4v:
	.zero		896


//--------------------- .nv.constant0._Z12SaveFields_3v --------------------------
	.section	.nv.constant0._Z12SaveFields_3v,"a",@progbits
	.sectionflags	@""
	.align	4
.nv.constant0._Z12SaveFields_3v:
	.zero		896


//--------------------- .nv.constant0._Z12SaveFields_2v --------------------------
	.section	.nv.constant0._Z12SaveFields_2v,"a",@progbits
	.sectionflags	@""
	.align	4
.nv.constant0._Z12SaveFields_2v:
	.zero		896


//--------------------- .nv.constant0._Z12SaveFields_1v --------------------------
	.section	.nv.constant0._Z12SaveFields_1v,"a",@progbits
	.sectionflags	@""
	.align	4
.nv.constant0._Z12SaveFields_1v:
	.zero		896


//--------------------- .nv.constant0._Z11SecondABC_3v --------------------------
	.section	.nv.constant0._Z11SecondABC_3v,"a",@progbits
	.sectionflags	@""
	.align	4
.nv.constant0._Z11SecondABC_3v:
	.zero		896


//--------------------- .nv.constant0._Z11SecondABC_2v --------------------------
	.section	.nv.constant0._Z11SecondABC_2v,"a",@progbits
	.sectionflags	@""
	.align	4
.nv.constant0._Z11SecondABC_2v:
	.zero		896


//--------------------- .nv.constant0._Z11SecondABC_1v --------------------------
	.section	.nv.constant0._Z11SecondABC_1v,"a",@progbits
	.sectionflags	@""
	.align	4
.nv.constant0._Z11SecondABC_1v:
	.zero		896


//--------------------- .nv.constant0._Z8UpdateHzv --------------------------
	.section	.nv.constant0._Z8UpdateHzv,"a",@progbits
	.sectionflags	@""
	.align	4
.nv.constant0._Z8UpdateHzv:
	.zero		896


//--------------------- .nv.constant0._Z8UpdateHyv --------------------------
	.section	.nv.constant0._Z8UpdateHyv,"a",@progbits
	.sectionflags	@""
	.align	4
.nv.constant0._Z8UpdateHyv:
	.zero		896


//--------------------- .nv.constant0._Z8UpdateHxv --------------------------
	.section	.nv.constant0._Z8UpdateHxv,"a",@progbits
	.sectionflags	@""
	.align	4
.nv.constant0._Z8UpdateHxv:
	.zero		896


//--------------------- .nv.constant0._Z16StoreFieldsYLIMYv --------------------------
	.section	.nv.constant0._Z16StoreFieldsYLIMYv,"a",@progbits
	.sectionflags	@""
	.align	4
.nv.constant0._Z16StoreFieldsYLIMYv:
	.zero		896


//--------------------- .nv.constant0._Z8ABCYLIMYv --------------------------
	.section	.nv.constant0._Z8ABCYLIMYv,"a",@progbits
	.sectionflags	@""
	.align	4
.nv.constant0._Z8ABCYLIMYv:
	.zero		896


//--------------------- .nv.constant0._Z13StoreFieldsY0v --------------------------
	.section	.nv.constant0._Z13StoreFieldsY0v,"a",@progbits
	.sectionflags	@""
	.align	4
.nv.constant0._Z13StoreFieldsY0v:
	.zero		896


//--------------------- .nv.constant0._Z5ABCY0v   --------------------------
	.section	.nv.constant0._Z5ABCY0v,"a",@progbits
	.sectionflags	@""
	.align	4
.nv.constant0._Z5ABCY0v:
	.zero		896


//--------------------- .nv.constant0._Z8NoSourcev --------------------------
	.section	.nv.constant0._Z8NoSourcev,"a",@progbits
	.sectionflags	@""
	.align	4
.nv.constant0._Z8NoSourcev:
	.zero		896


//--------------------- .nv.constant0._Z14GaussianSourcev --------------------------
	.section	.nv.constant0._Z14GaussianSourcev,"a",@progbits
	.sectionflags	@""
	.align	4
.nv.constant0._Z14GaussianSourcev:
	.zero		896


//--------------------- .nv.constant0._Z12PatchAntennav --------------------------
	.section	.nv.constant0._Z12PatchAntennav,"a",@progbits
	.sectionflags	@""
	.align	4
.nv.constant0._Z12PatchAntennav:
	.zero		896


//--------------------- .nv.constant0._Z6uStripv  --------------------------
	.section	.nv.constant0._Z6uStripv,"a",@progbits
	.sectionflags	@""
	.align	4
.nv.constant0._Z6uStripv:
	.zero		896


//--------------------- .nv.constant0._Z11GroundPlanev --------------------------
	.section	.nv.constant0._Z11GroundPlanev,"a",@progbits
	.sectionflags	@""
	.align	4
.nv.constant0._Z11GroundPlanev:
	.zero		896


//--------------------- .nv.constant0._Z14UpdateEzSourcePd --------------------------
	.section	.nv.constant0._Z14UpdateEzSourcePd,"a",@progbits
	.sectionflags	@""
	.align	4
.nv.constant0._Z14UpdateEzSourcePd:
	.zero		904


//--------------------- .nv.constant0._Z8UpdateEzPd --------------------------
	.section	.nv.constant0._Z8UpdateEzPd,"a",@progbits
	.sectionflags	@""
	.align	4
.nv.constant0._Z8UpdateEzPd:
	.zero		904


//--------------------- .nv.constant0._Z8UpdateEyv --------------------------
	.section	.nv.constant0._Z8UpdateEyv,"a",@progbits
	.sectionflags	@""
	.align	4
.nv.constant0._Z8UpdateEyv:
	.zero		896


//--------------------- .nv.constant0._Z14UpdateExSourcev --------------------------
	.section	.nv.constant0._Z14UpdateExSourcev,"a",@progbits
	.sectionflags	@""
	.align	4
.nv.constant0._Z14UpdateExSourcev:
	.zero		896


//--------------------- .nv.constant0._Z8UpdateExv --------------------------
	.section	.nv.constant0._Z8UpdateExv,"a",@progbits
	.sectionflags	@""
	.align	4
.nv.constant0._Z8UpdateExv:
	.zero		896


//--------------------- .nv.constant0._Z14InitializeABCsv --------------------------
	.section	.nv.constant0._Z14InitializeABCsv,"a",@progbits
	.sectionflags	@""
	.align	4
.nv.constant0._Z14InitializeABCsv:
	.zero		896


//--------------------- .nv.constant0._Z16InitializeFieldsv --------------------------
	.section	.nv.constant0._Z16InitializeFieldsv,"a",@progbits
	.sectionflags	@""
	.align	4
.nv.constant0._Z16InitializeFieldsv:
	.zero		896


//--------------------- .nv.constant0._Z10ntimeplus1v --------------------------
	.section	.nv.constant0._Z10ntimeplus1v,"a",@progbits
	.sectionflags	@""
	.align	4
.nv.constant0._Z10ntimeplus1v:
	.zero		896


//--------------------- .nv.constant0._Z14InitializeDatav --------------------------
	.section	.nv.constant0._Z14InitializeDatav,"a",@progbits
	.sectionflags	@""
	.align	4
.nv.constant0._Z14InitializeDatav:
	.zero		896


//--------------------- SYMBOLS --------------------------

	.type		.nv.reservedSmem.offset0,@object
	.size		.nv.reservedSmem.offset0,0x4
	.type		vprintf,@function
